//
// Generated by NVIDIA NVVM Compiler
//
// Compiler Build ID: CL-36424714
// Cuda compilation tools, release 13.0, V13.0.88
// Based on NVVM 20.0.0
//

.version 9.0
.target sm_100
.address_size 64

	// .globl	_Z13conv2d_simplePfS_S_iii
// _ZZ20conv2d_output_tilingPfS_S_iiiE4in_s has been demoted

.visible .entry _Z13conv2d_simplePfS_S_iii(
	.param .u64 .ptr .align 1 _Z13conv2d_simplePfS_S_iii_param_0,
	.param .u64 .ptr .align 1 _Z13conv2d_simplePfS_S_iii_param_1,
	.param .u64 .ptr .align 1 _Z13conv2d_simplePfS_S_iii_param_2,
	.param .u32 _Z13conv2d_simplePfS_S_iii_param_3,
	.param .u32 _Z13conv2d_simplePfS_S_iii_param_4,
	.param .u32 _Z13conv2d_simplePfS_S_iii_param_5
)
{
	.reg .pred 	%p<91>;
	.reg .b32 	%r<82>;
	.reg .b32 	%f<90>;
	.reg .b64 	%rd<26>;

	ld.param.u64 	%rd10, [_Z13conv2d_simplePfS_S_iii_param_0];
	ld.param.u64 	%rd11, [_Z13conv2d_simplePfS_S_iii_param_1];
	ld.param.u32 	%r34, [_Z13conv2d_simplePfS_S_iii_param_3];
	ld.param.u32 	%r35, [_Z13conv2d_simplePfS_S_iii_param_4];
	ld.param.u32 	%r37, [_Z13conv2d_simplePfS_S_iii_param_5];
	cvta.to.global.u64 	%rd1, %rd11;
	cvta.to.global.u64 	%rd2, %rd10;
	mov.u32 	%r38, %ctaid.x;
	mov.u32 	%r39, %ntid.x;
	mul.lo.s32 	%r1, %r38, %r39;
	mov.u32 	%r2, %tid.x;
	add.s32 	%r3, %r1, %r2;
	mov.u32 	%r40, %ctaid.y;
	mov.u32 	%r41, %ntid.y;
	mov.u32 	%r42, %tid.y;
	mad.lo.s32 	%r43, %r40, %r41, %r42;
	setp.ge.s32 	%p2, %r3, %r35;
	setp.ge.s32 	%p3, %r43, %r37;
	or.pred  	%p4, %p2, %p3;
	@%p4 bra 	$L__BB0_42;
	neg.s32 	%r5, %r34;
	setp.lt.s32 	%p5, %r34, 0;
	mov.f32 	%f71, 0f00000000;
	@%p5 bra 	$L__BB0_41;
	shl.b32 	%r44, %r34, 1;
	or.b32  	%r6, %r44, 1;
	and.b32  	%r7, %r44, 6;
	and.b32  	%r8, %r34, 1;
	add.s32 	%r45, %r2, %r34;
	add.s32 	%r9, %r45, %r1;
	mov.f32 	%f71, 0f00000000;
	mov.u32 	%r73, %r5;
$L__BB0_3:
	setp.lt.u32 	%p6, %r34, 4;
	sub.s32 	%r46, %r43, %r73;
	setp.gt.s32 	%p7, %r46, -1;
	setp.lt.s32 	%p8, %r46, %r37;
	and.pred  	%p1, %p7, %p8;
	mul.lo.s32 	%r11, %r46, %r35;
	add.s32 	%r47, %r73, %r34;
	mul.lo.s32 	%r74, %r47, %r6;
	add.s32 	%r13, %r74, %r34;
	mov.u32 	%r79, %r5;
	@%p6 bra 	$L__BB0_22;
	and.b32  	%r48, %r6, -8;
	neg.s32 	%r76, %r48;
	add.s32 	%r77, %r9, -3;
	add.s32 	%r75, %r9, %r11;
	mov.u32 	%r79, %r5;
$L__BB0_5:
	.pragma "nounroll";
	add.s32 	%r49, %r77, 3;
	setp.gt.s32 	%p9, %r49, -1;
	setp.lt.s32 	%p10, %r49, %r35;
	and.pred  	%p11, %p9, %p10;
	and.pred  	%p12, %p1, %p11;
	mul.wide.s32 	%rd12, %r75, 4;
	add.s64 	%rd3, %rd2, %rd12;
	mul.wide.s32 	%rd13, %r74, 4;
	add.s64 	%rd4, %rd1, %rd13;
	not.pred 	%p13, %p12;
	@%p13 bra 	$L__BB0_7;
	ld.global.f32 	%f39, [%rd3];
	ld.global.f32 	%f40, [%rd4];
	fma.rn.f32 	%f71, %f39, %f40, %f71;
$L__BB0_7:
	add.s32 	%r50, %r77, 2;
	setp.gt.s32 	%p14, %r50, -1;
	setp.lt.s32 	%p15, %r50, %r35;
	and.pred  	%p16, %p14, %p15;
	and.pred  	%p17, %p1, %p16;
	not.pred 	%p18, %p17;
	@%p18 bra 	$L__BB0_9;
	ld.global.f32 	%f41, [%rd3+-4];
	ld.global.f32 	%f42, [%rd4+4];
	fma.rn.f32 	%f71, %f41, %f42, %f71;
$L__BB0_9:
	add.s32 	%r51, %r77, 1;
	setp.gt.s32 	%p19, %r51, -1;
	setp.lt.s32 	%p20, %r51, %r35;
	and.pred  	%p21, %p19, %p20;
	and.pred  	%p22, %p1, %p21;
	not.pred 	%p23, %p22;
	@%p23 bra 	$L__BB0_11;
	ld.global.f32 	%f43, [%rd3+-8];
	ld.global.f32 	%f44, [%rd4+8];
	fma.rn.f32 	%f71, %f43, %f44, %f71;
$L__BB0_11:
	setp.gt.s32 	%p24, %r77, -1;
	setp.lt.s32 	%p25, %r77, %r35;
	and.pred  	%p26, %p24, %p25;
	and.pred  	%p27, %p1, %p26;
	not.pred 	%p28, %p27;
	@%p28 bra 	$L__BB0_13;
	ld.global.f32 	%f45, [%rd3+-12];
	ld.global.f32 	%f46, [%rd4+12];
	fma.rn.f32 	%f71, %f45, %f46, %f71;
$L__BB0_13:
	add.s32 	%r52, %r77, -1;
	setp.gt.s32 	%p29, %r52, -1;
	setp.lt.s32 	%p30, %r52, %r35;
	and.pred  	%p31, %p29, %p30;
	and.pred  	%p32, %p1, %p31;
	not.pred 	%p33, %p32;
	@%p33 bra 	$L__BB0_15;
	ld.global.f32 	%f47, [%rd3+-16];
	ld.global.f32 	%f48, [%rd4+16];
	fma.rn.f32 	%f71, %f47, %f48, %f71;
$L__BB0_15:
	add.s32 	%r53, %r77, -2;
	setp.gt.s32 	%p34, %r53, -1;
	setp.lt.s32 	%p35, %r53, %r35;
	and.pred  	%p36, %p34, %p35;
	and.pred  	%p37, %p1, %p36;
	not.pred 	%p38, %p37;
	@%p38 bra 	$L__BB0_17;
	ld.global.f32 	%f49, [%rd3+-20];
	ld.global.f32 	%f50, [%rd4+20];
	fma.rn.f32 	%f71, %f49, %f50, %f71;
$L__BB0_17:
	add.s32 	%r54, %r77, -3;
	setp.gt.s32 	%p39, %r54, -1;
	setp.lt.s32 	%p40, %r54, %r35;
	and.pred  	%p41, %p39, %p40;
	and.pred  	%p42, %p1, %p41;
	not.pred 	%p43, %p42;
	@%p43 bra 	$L__BB0_19;
	ld.global.f32 	%f51, [%rd3+-24];
	ld.global.f32 	%f52, [%rd4+24];
	fma.rn.f32 	%f71, %f51, %f52, %f71;
$L__BB0_19:
	add.s32 	%r55, %r77, -4;
	setp.gt.s32 	%p44, %r55, -1;
	setp.lt.s32 	%p45, %r55, %r35;
	and.pred  	%p46, %p44, %p45;
	and.pred  	%p47, %p1, %p46;
	not.pred 	%p48, %p47;
	@%p48 bra 	$L__BB0_21;
	ld.global.f32 	%f53, [%rd3+-28];
	ld.global.f32 	%f54, [%rd4+28];
	fma.rn.f32 	%f71, %f53, %f54, %f71;
$L__BB0_21:
	add.s32 	%r79, %r79, 8;
	add.s32 	%r77, %r77, -8;
	add.s32 	%r76, %r76, 8;
	add.s32 	%r75, %r75, -8;
	add.s32 	%r74, %r74, 8;
	setp.ne.s32 	%p49, %r76, 0;
	@%p49 bra 	$L__BB0_5;
$L__BB0_22:
	setp.lt.u32 	%p50, %r7, 3;
	@%p50 bra 	$L__BB0_32;
	sub.s32 	%r56, %r3, %r79;
	setp.gt.s32 	%p51, %r56, -1;
	setp.lt.s32 	%p52, %r56, %r35;
	and.pred  	%p53, %p51, %p52;
	and.pred  	%p55, %p1, %p53;
	add.s32 	%r57, %r56, %r11;
	mul.wide.s32 	%rd14, %r57, 4;
	add.s64 	%rd5, %rd2, %rd14;
	add.s32 	%r58, %r13, %r79;
	mul.wide.s32 	%rd15, %r58, 4;
	add.s64 	%rd6, %rd1, %rd15;
	not.pred 	%p56, %p55;
	@%p56 bra 	$L__BB0_25;
	ld.global.f32 	%f55, [%rd5];
	ld.global.f32 	%f56, [%rd6];
	fma.rn.f32 	%f71, %f55, %f56, %f71;
$L__BB0_25:
	not.b32 	%r59, %r79;
	add.s32 	%r60, %r3, %r59;
	setp.gt.s32 	%p57, %r60, -1;
	setp.lt.s32 	%p58, %r60, %r35;
	and.pred  	%p59, %p57, %p58;
	and.pred  	%p60, %p1, %p59;
	not.pred 	%p61, %p60;
	@%p61 bra 	$L__BB0_27;
	ld.global.f32 	%f57, [%rd5+-4];
	ld.global.f32 	%f58, [%rd6+4];
	fma.rn.f32 	%f71, %f57, %f58, %f71;
$L__BB0_27:
	add.s32 	%r62, %r56, -2;
	setp.gt.s32 	%p62, %r62, -1;
	setp.lt.s32 	%p63, %r62, %r35;
	and.pred  	%p64, %p62, %p63;
	and.pred  	%p65, %p1, %p64;
	not.pred 	%p66, %p65;
	@%p66 bra 	$L__BB0_29;
	ld.global.f32 	%f59, [%rd5+-8];
	ld.global.f32 	%f60, [%rd6+8];
	fma.rn.f32 	%f71, %f59, %f60, %f71;
$L__BB0_29:
	add.s32 	%r64, %r56, -3;
	setp.gt.s32 	%p67, %r64, -1;
	setp.lt.s32 	%p68, %r64, %r35;
	and.pred  	%p69, %p67, %p68;
	and.pred  	%p70, %p1, %p69;
	not.pred 	%p71, %p70;
	@%p71 bra 	$L__BB0_31;
	ld.global.f32 	%f61, [%rd5+-12];
	ld.global.f32 	%f62, [%rd6+12];
	fma.rn.f32 	%f71, %f61, %f62, %f71;
$L__BB0_31:
	add.s32 	%r79, %r79, 4;
$L__BB0_32:
	setp.eq.s32 	%p72, %r8, 0;
	@%p72 bra 	$L__BB0_38;
	sub.s32 	%r65, %r3, %r79;
	setp.gt.s32 	%p73, %r65, -1;
	setp.lt.s32 	%p74, %r65, %r35;
	and.pred  	%p75, %p73, %p74;
	and.pred  	%p77, %p1, %p75;
	add.s32 	%r66, %r65, %r11;
	mul.wide.s32 	%rd16, %r66, 4;
	add.s64 	%rd7, %rd2, %rd16;
	add.s32 	%r67, %r13, %r79;
	mul.wide.s32 	%rd17, %r67, 4;
	add.s64 	%rd8, %rd1, %rd17;
	not.pred 	%p78, %p77;
	@%p78 bra 	$L__BB0_35;
	ld.global.f32 	%f63, [%rd7];
	ld.global.f32 	%f64, [%rd8];
	fma.rn.f32 	%f71, %f63, %f64, %f71;
$L__BB0_35:
	not.b32 	%r68, %r79;
	add.s32 	%r69, %r3, %r68;
	setp.gt.s32 	%p79, %r69, -1;
	setp.lt.s32 	%p80, %r69, %r35;
	and.pred  	%p81, %p79, %p80;
	and.pred  	%p82, %p1, %p81;
	not.pred 	%p83, %p82;
	@%p83 bra 	$L__BB0_37;
	ld.global.f32 	%f65, [%rd7+-4];
	ld.global.f32 	%f66, [%rd8+4];
	fma.rn.f32 	%f71, %f65, %f66, %f71;
$L__BB0_37:
	add.s32 	%r79, %r79, 2;
$L__BB0_38:
	sub.s32 	%r32, %r3, %r79;
	setp.gt.s32 	%p84, %r32, -1;
	setp.lt.s32 	%p85, %r32, %r35;
	and.pred  	%p86, %p84, %p85;
	and.pred  	%p88, %p1, %p86;
	not.pred 	%p89, %p88;
	@%p89 bra 	$L__BB0_40;
	add.s32 	%r70, %r32, %r11;
	mul.wide.s32 	%rd18, %r70, 4;
	add.s64 	%rd19, %rd2, %rd18;
	ld.global.f32 	%f67, [%rd19];
	add.s32 	%r71, %r13, %r79;
	mul.wide.s32 	%rd20, %r71, 4;
	add.s64 	%rd21, %rd1, %rd20;
	ld.global.f32 	%f68, [%rd21];
	fma.rn.f32 	%f71, %f67, %f68, %f71;
$L__BB0_40:
	add.s32 	%r33, %r73, 1;
	setp.ne.s32 	%p90, %r73, %r34;
	mov.u32 	%r73, %r33;
	@%p90 bra 	$L__BB0_3;
$L__BB0_41:
	ld.param.u64 	%rd25, [_Z13conv2d_simplePfS_S_iii_param_2];
	mad.lo.s32 	%r72, %r35, %r43, %r3;
	cvta.to.global.u64 	%rd22, %rd25;
	mul.wide.s32 	%rd23, %r72, 4;
	add.s64 	%rd24, %rd22, %rd23;
	st.global.f32 	[%rd24], %f71;
$L__BB0_42:
	ret;

}
	// .globl	_Z20conv2d_output_tilingPfS_S_iii
.visible .entry _Z20conv2d_output_tilingPfS_S_iii(
	.param .u64 .ptr .align 1 _Z20conv2d_output_tilingPfS_S_iii_param_0,
	.param .u64 .ptr .align 1 _Z20conv2d_output_tilingPfS_S_iii_param_1,
	.param .u64 .ptr .align 1 _Z20conv2d_output_tilingPfS_S_iii_param_2,
	.param .u32 _Z20conv2d_output_tilingPfS_S_iii_param_3,
	.param .u32 _Z20conv2d_output_tilingPfS_S_iii_param_4,
	.param .u32 _Z20conv2d_output_tilingPfS_S_iii_param_5
)
{
	.reg .pred 	%p<84>;
	.reg .b32 	%r<93>;
	.reg .b32 	%f<63>;
	.reg .b64 	%rd<30>;
	// demoted variable
	.shared .align 4 .b8 _ZZ20conv2d_output_tilingPfS_S_iiiE4in_s[1024];
	ld.param.u64 	%rd7, [_Z20conv2d_output_tilingPfS_S_iii_param_0];
	ld.param.u64 	%rd8, [_Z20conv2d_output_tilingPfS_S_iii_param_1];
	ld.param.u64 	%rd6, [_Z20conv2d_output_tilingPfS_S_iii_param_2];
	ld.param.u32 	%r37, [_Z20conv2d_output_tilingPfS_S_iii_param_3];
	ld.param.u32 	%r38, [_Z20conv2d_output_tilingPfS_S_iii_param_4];
	ld.param.u32 	%r40, [_Z20conv2d_output_tilingPfS_S_iii_param_5];
	cvta.to.global.u64 	%rd1, %rd8;
	cvta.to.global.u64 	%rd2, %rd7;
	mov.u32 	%r41, %ctaid.x;
	mov.u32 	%r42, %ctaid.y;
	mov.u32 	%r1, %tid.x;
	mov.u32 	%r2, %tid.y;
	mov.u32 	%r3, %ntid.x;
	mul.lo.s32 	%r4, %r41, %r3;
	add.s32 	%r5, %r4, %r1;
	mov.u32 	%r6, %ntid.y;
	mad.lo.s32 	%r43, %r42, %r6, %r2;
	setp.lt.s32 	%p1, %r5, %r38;
	setp.lt.s32 	%p2, %r43, %r40;
	and.pred  	%p3, %p1, %p2;
	@%p3 bra 	$L__BB1_2;
	shl.b32 	%r50, %r2, 6;
	mov.u32 	%r51, _ZZ20conv2d_output_tilingPfS_S_iiiE4in_s;
	add.s32 	%r52, %r51, %r50;
	shl.b32 	%r53, %r1, 2;
	add.s32 	%r54, %r52, %r53;
	mov.b32 	%r55, 0;
	st.shared.u32 	[%r54], %r55;
	bra.uni 	$L__BB1_3;
$L__BB1_2:
	mad.lo.s32 	%r44, %r38, %r43, %r5;
	mul.wide.s32 	%rd9, %r44, 4;
	add.s64 	%rd10, %rd2, %rd9;
	ld.global.f32 	%f41, [%rd10];
	shl.b32 	%r45, %r2, 6;
	mov.u32 	%r46, _ZZ20conv2d_output_tilingPfS_S_iiiE4in_s;
	add.s32 	%r47, %r46, %r45;
	shl.b32 	%r48, %r1, 2;
	add.s32 	%r49, %r47, %r48;
	st.shared.f32 	[%r49], %f41;
$L__BB1_3:
	bar.sync 	0;
	setp.lt.s32 	%p4, %r5, 0;
	setp.ge.s32 	%p5, %r5, %r38;
	setp.ge.s32 	%p6, %r43, %r40;
	or.pred  	%p7, %p5, %p6;
	or.pred  	%p8, %p7, %p4;
	@%p8 bra 	$L__BB1_41;
	setp.lt.s32 	%p9, %r37, 0;
	mov.f32 	%f61, 0f00000000;
	@%p9 bra 	$L__BB1_40;
	neg.s32 	%r90, %r37;
	shl.b32 	%r56, %r37, 1;
	or.b32  	%r9, %r56, 1;
	add.s32 	%r10, %r1, %r37;
	add.s32 	%r11, %r10, %r4;
	sub.s32 	%r12, 1, %r37;
	sub.s32 	%r13, %r5, %r12;
	sub.s32 	%r57, 2, %r37;
	sub.s32 	%r14, %r1, %r57;
	sub.s32 	%r15, %r5, %r57;
	sub.s32 	%r16, 3, %r37;
	mov.f32 	%f61, 0f00000000;
$L__BB1_6:
	setp.lt.u32 	%p10, %r10, %r3;
	add.s32 	%r58, %r90, %r37;
	mul.lo.s32 	%r18, %r58, %r9;
	sub.s32 	%r19, %r2, %r90;
	setp.lt.u32 	%p11, %r19, %r6;
	sub.s32 	%r20, %r43, %r90;
	mul.lo.s32 	%r21, %r20, %r38;
	shl.b32 	%r59, %r19, 6;
	mov.u32 	%r60, _ZZ20conv2d_output_tilingPfS_S_iiiE4in_s;
	add.s32 	%r22, %r60, %r59;
	mul.wide.s32 	%rd11, %r18, 4;
	add.s64 	%rd3, %rd1, %rd11;
	ld.global.f32 	%f2, [%rd3];
	or.b32  	%r61, %r10, %r19;
	setp.gt.s32 	%p12, %r61, -1;
	and.pred  	%p13, %p10, %p11;
	and.pred  	%p14, %p13, %p12;
	shl.b32 	%r62, %r10, 2;
	add.s32 	%r23, %r22, %r62;
	@%p14 bra 	$L__BB1_9;
	setp.ge.s32 	%p15, %r20, %r40;
	setp.lt.s32 	%p16, %r20, 0;
	setp.ge.s32 	%p17, %r11, %r38;
	or.pred  	%p18, %p15, %p17;
	mov.f32 	%f52, 0f00000000;
	or.pred  	%p19, %p18, %p16;
	@%p19 bra 	$L__BB1_10;
	add.s32 	%r63, %r11, %r21;
	mul.wide.s32 	%rd12, %r63, 4;
	add.s64 	%rd13, %rd2, %rd12;
	ld.global.f32 	%f52, [%rd13];
	bra.uni 	$L__BB1_10;
$L__BB1_9:
	ld.shared.f32 	%f52, [%r23];
$L__BB1_10:
	and.b32  	%r64, %r9, 3;
	setp.eq.s32 	%p20, %r64, 1;
	fma.rn.f32 	%f61, %f2, %f52, %f61;
	mov.u32 	%r92, %r12;
	@%p20 bra 	$L__BB1_20;
	sub.s32 	%r65, %r1, %r12;
	setp.lt.u32 	%p22, %r65, %r3;
	ld.global.f32 	%f7, [%rd3+4];
	or.b32  	%r66, %r65, %r19;
	setp.gt.s32 	%p23, %r66, -1;
	and.pred  	%p24, %p22, %p11;
	and.pred  	%p25, %p24, %p23;
	cvt.s64.s32 	%rd14, %r21;
	add.s32 	%r67, %r5, %r37;
	cvt.u64.u32 	%rd15, %r67;
	add.s64 	%rd16, %rd15, %rd14;
	shl.b64 	%rd17, %rd16, 2;
	add.s64 	%rd4, %rd2, %rd17;
	@%p25 bra 	$L__BB1_14;
	setp.ge.s32 	%p26, %r20, %r40;
	or.b32  	%r68, %r20, %r13;
	setp.ge.s32 	%p27, %r13, %r38;
	setp.lt.s32 	%p28, %r68, 0;
	or.pred  	%p29, %p26, %p27;
	mov.f32 	%f53, 0f00000000;
	or.pred  	%p30, %p29, %p28;
	@%p30 bra 	$L__BB1_15;
	ld.global.f32 	%f53, [%rd4+-4];
	bra.uni 	$L__BB1_15;
$L__BB1_14:
	ld.shared.f32 	%f53, [%r23+-4];
$L__BB1_15:
	setp.lt.u32 	%p32, %r14, %r3;
	fma.rn.f32 	%f11, %f7, %f53, %f61;
	ld.global.f32 	%f12, [%rd3+8];
	or.b32  	%r69, %r14, %r19;
	setp.gt.s32 	%p33, %r69, -1;
	and.pred  	%p34, %p32, %p11;
	and.pred  	%p35, %p34, %p33;
	@%p35 bra 	$L__BB1_18;
	setp.ge.s32 	%p36, %r20, %r40;
	or.b32  	%r70, %r20, %r15;
	setp.ge.s32 	%p37, %r15, %r38;
	setp.lt.s32 	%p38, %r70, 0;
	or.pred  	%p39, %p36, %p37;
	mov.f32 	%f54, 0f00000000;
	or.pred  	%p40, %p39, %p38;
	@%p40 bra 	$L__BB1_19;
	ld.global.f32 	%f54, [%rd4+-8];
	bra.uni 	$L__BB1_19;
$L__BB1_18:
	ld.shared.f32 	%f54, [%r23+-8];
$L__BB1_19:
	fma.rn.f32 	%f61, %f12, %f54, %f11;
	mov.u32 	%r92, %r16;
$L__BB1_20:
	setp.lt.u32 	%p41, %r37, 2;
	@%p41 bra 	$L__BB1_39;
	add.s32 	%r25, %r18, %r37;
$L__BB1_22:
	setp.ge.u32 	%p42, %r19, %r6;
	add.s32 	%r71, %r25, %r92;
	mul.wide.s32 	%rd18, %r71, 4;
	add.s64 	%rd5, %rd1, %rd18;
	ld.global.f32 	%f19, [%rd5];
	sub.s32 	%r72, %r1, %r92;
	or.b32  	%r73, %r72, %r19;
	setp.lt.s32 	%p43, %r73, 0;
	setp.ge.u32 	%p44, %r72, %r3;
	or.pred  	%p45, %p44, %p42;
	shl.b32 	%r74, %r72, 2;
	add.s32 	%r27, %r22, %r74;
	or.pred  	%p46, %p45, %p43;
	@%p46 bra 	$L__BB1_24;
	ld.shared.f32 	%f57, [%r27];
	bra.uni 	$L__BB1_26;
$L__BB1_24:
	setp.ge.s32 	%p47, %r20, %r40;
	sub.s32 	%r28, %r5, %r92;
	or.b32  	%r75, %r20, %r28;
	setp.lt.s32 	%p48, %r75, 0;
	setp.ge.s32 	%p49, %r28, %r38;
	or.pred  	%p50, %p47, %p49;
	mov.f32 	%f57, 0f00000000;
	or.pred  	%p51, %p50, %p48;
	@%p51 bra 	$L__BB1_26;
	add.s32 	%r76, %r28, %r21;
	mul.wide.s32 	%rd19, %r76, 4;
	add.s64 	%rd20, %rd2, %rd19;
	ld.global.f32 	%f57, [%rd20];
$L__BB1_26:
	fma.rn.f32 	%f23, %f19, %f57, %f61;
	add.s32 	%r29, %r92, 1;
	ld.global.f32 	%f24, [%rd5+4];
	sub.s32 	%r77, %r1, %r29;
	or.b32  	%r78, %r77, %r19;
	setp.gt.s32 	%p53, %r78, -1;
	setp.lt.u32 	%p54, %r77, %r3;
	and.pred  	%p55, %p54, %p11;
	and.pred  	%p56, %p55, %p53;
	@%p56 bra 	$L__BB1_29;
	setp.ge.s32 	%p57, %r20, %r40;
	sub.s32 	%r30, %r5, %r29;
	or.b32  	%r79, %r20, %r30;
	setp.lt.s32 	%p58, %r79, 0;
	setp.ge.s32 	%p59, %r30, %r38;
	or.pred  	%p60, %p57, %p59;
	mov.f32 	%f58, 0f00000000;
	or.pred  	%p61, %p60, %p58;
	@%p61 bra 	$L__BB1_30;
	add.s32 	%r80, %r30, %r21;
	mul.wide.s32 	%rd21, %r80, 4;
	add.s64 	%rd22, %rd2, %rd21;
	ld.global.f32 	%f58, [%rd22];
	bra.uni 	$L__BB1_30;
$L__BB1_29:
	ld.shared.f32 	%f58, [%r27+-4];
$L__BB1_30:
	fma.rn.f32 	%f28, %f24, %f58, %f23;
	add.s32 	%r31, %r92, 2;
	ld.global.f32 	%f29, [%rd5+8];
	sub.s32 	%r81, %r1, %r31;
	or.b32  	%r82, %r81, %r19;
	setp.gt.s32 	%p63, %r82, -1;
	setp.lt.u32 	%p64, %r81, %r3;
	and.pred  	%p65, %p64, %p11;
	and.pred  	%p66, %p65, %p63;
	@%p66 bra 	$L__BB1_33;
	setp.ge.s32 	%p67, %r20, %r40;
	sub.s32 	%r32, %r5, %r31;
	or.b32  	%r83, %r20, %r32;
	setp.lt.s32 	%p68, %r83, 0;
	setp.ge.s32 	%p69, %r32, %r38;
	or.pred  	%p70, %p67, %p69;
	mov.f32 	%f59, 0f00000000;
	or.pred  	%p71, %p70, %p68;
	@%p71 bra 	$L__BB1_34;
	add.s32 	%r84, %r32, %r21;
	mul.wide.s32 	%rd23, %r84, 4;
	add.s64 	%rd24, %rd2, %rd23;
	ld.global.f32 	%f59, [%rd24];
	bra.uni 	$L__BB1_34;
$L__BB1_33:
	ld.shared.f32 	%f59, [%r27+-8];
$L__BB1_34:
	fma.rn.f32 	%f33, %f29, %f59, %f28;
	add.s32 	%r33, %r92, 3;
	ld.global.f32 	%f34, [%rd5+12];
	sub.s32 	%r85, %r1, %r33;
	or.b32  	%r86, %r85, %r19;
	setp.gt.s32 	%p73, %r86, -1;
	setp.lt.u32 	%p74, %r85, %r3;
	and.pred  	%p75, %p74, %p11;
	and.pred  	%p76, %p75, %p73;
	@%p76 bra 	$L__BB1_37;
	setp.ge.s32 	%p77, %r20, %r40;
	sub.s32 	%r34, %r5, %r33;
	or.b32  	%r87, %r20, %r34;
	setp.lt.s32 	%p78, %r87, 0;
	setp.ge.s32 	%p79, %r34, %r38;
	or.pred  	%p80, %p77, %p79;
	mov.f32 	%f60, 0f00000000;
	or.pred  	%p81, %p80, %p78;
	@%p81 bra 	$L__BB1_38;
	add.s32 	%r88, %r34, %r21;
	mul.wide.s32 	%rd25, %r88, 4;
	add.s64 	%rd26, %rd2, %rd25;
	ld.global.f32 	%f60, [%rd26];
	bra.uni 	$L__BB1_38;
$L__BB1_37:
	ld.shared.f32 	%f60, [%r27+-12];
$L__BB1_38:
	fma.rn.f32 	%f61, %f34, %f60, %f33;
	add.s32 	%r92, %r92, 4;
	setp.ne.s32 	%p82, %r33, %r37;
	@%p82 bra 	$L__BB1_22;
$L__BB1_39:
	add.s32 	%r36, %r90, 1;
	setp.ne.s32 	%p83, %r90, %r37;
	mov.u32 	%r90, %r36;
	@%p83 bra 	$L__BB1_6;
$L__BB1_40:
	mad.lo.s32 	%r89, %r38, %r43, %r5;
	cvta.to.global.u64 	%rd27, %rd6;
	mul.wide.s32 	%rd28, %r89, 4;
	add.s64 	%rd29, %rd27, %rd28;
	st.global.f32 	[%rd29], %f61;
$L__BB1_41:
	ret;

}


// ===== COMPILED SASS (sm_100) =====

	.target	sm_100

	.elftype	@"ET_EXEC"


//--------------------- .note.nv.tkinfo           --------------------------
	.section	.note.nv.tkinfo,"",@"SHT_NOTE"
	.sectionflags	@"SHF_NOTE_NV_TKINFO"
	.tkinfo
        /*0018*/ 	.word	0x00000002
        /*0030*/ 	.string	""
        /*0030*/ 	.string	"ptxas"
        /*0030*/ 	.string	"Cuda compilation tools, release 13.0, V13.0.88"
        /*0030*/ 	.string	"Build cuda_13.0.r13.0/compiler.36424714_0"
        /*0030*/ 	.string	"-arch sm_100 -m 64 "



//--------------------- .note.nv.cuinfo           --------------------------
	.section	.note.nv.cuinfo,"",@"SHT_NOTE"
	.sectionflags	@"SHF_NOTE_NV_CUINFO"
        /*0018*/ 	.short	0x0002
        /*001a*/ 	.short	0x0064
        /*001c*/ 	.short	0x0082
	.zero		2


//--------------------- .nv.info                  --------------------------
	.section	.nv.info,"",@"SHT_CUDA_INFO"
	.align	4


	//----- nvinfo : EIATTR_REGCOUNT
	.align		4
        /*0000*/ 	.byte	0x04, 0x2f
        /*0002*/ 	.short	(.L_1 - .L_0)
	.align		4
.L_0:
        /*0004*/ 	.word	index@(_Z13conv2d_simplePfS_S_iii)
        /*0008*/ 	.word	0x0000001e


	//----- nvinfo : EIATTR_FRAME_SIZE
	.align		4
.L_1:
        /*000c*/ 	.byte	0x04, 0x11
        /*000e*/ 	.short	(.L_3 - .L_2)
	.align		4
.L_2:
        /*0010*/ 	.word	index@(_Z13conv2d_simplePfS_S_iii)
        /*0014*/ 	.word	0x00000000


	//----- nvinfo : EIATTR_REGCOUNT
	.align		4
.L_3:
        /*0018*/ 	.byte	0x04, 0x2f
        /*001a*/ 	.short	(.L_5 - .L_4)
	.align		4
.L_4:
        /*001c*/ 	.word	index@(_Z20conv2d_output_tilingPfS_S_iii)
        /*0020*/ 	.word	0x0000001f


	//----- nvinfo : EIATTR_FRAME_SIZE
	.align		4
.L_5:
        /*0024*/ 	.byte	0x04, 0x11
        /*0026*/ 	.short	(.L_7 - .L_6)
	.align		4
.L_6:
        /*0028*/ 	.word	index@(_Z20conv2d_output_tilingPfS_S_iii)
        /*002c*/ 	.word	0x00000000


	//----- nvinfo : EIATTR_MIN_STACK_SIZE
	.align		4
.L_7:
        /*0030*/ 	.byte	0x04, 0x12
        /*0032*/ 	.short	(.L_9 - .L_8)
	.align		4
.L_8:
        /*0034*/ 	.word	index@(_Z20conv2d_output_tilingPfS_S_iii)
        /*0038*/ 	.word	0x00000000


	//----- nvinfo : EIATTR_MIN_STACK_SIZE
	.align		4
.L_9:
        /*003c*/ 	.byte	0x04, 0x12
        /*003e*/ 	.short	(.L_11 - .L_10)
	.align		4
.L_10:
        /*0040*/ 	.word	index@(_Z13conv2d_simplePfS_S_iii)
        /*0044*/ 	.word	0x00000000
.L_11:


//--------------------- .nv.compat                --------------------------
	.section	.nv.compat,"",@"SHT_CUDA_COMPAT_INFO"
	.align	4
        /*0000*/ 	.byte	0x02, 0x09, 0x00, 0x00, 0x02, 0x02, 0x01, 0x00, 0x02, 0x05, 0x05, 0x00, 0x03, 0x07, 0x01, 0x01
        /*0010*/ 	.byte	0x02, 0x03, 0x00, 0x00, 0x02, 0x06, 0x01, 0x00, 0x04, 0x0b, 0x08, 0x00, 0x09, 0x00, 0x00, 0x00
        /*0020*/ 	.byte	0x00, 0x00, 0x00, 0x00


//--------------------- .nv.info._Z20conv2d_output_tilingPfS_S_iii --------------------------
	.section	.nv.info._Z20conv2d_output_tilingPfS_S_iii,"",@"SHT_CUDA_INFO"
	.sectionflags	@""
	.align	4


	//----- nvinfo : EIATTR_CUDA_API_VERSION
	.align		4
        /*0000*/ 	.byte	0x04, 0x37
        /*0002*/ 	.short	(.L_13 - .L_12)
.L_12:
        /*0004*/ 	.word	0x00000082


	//----- nvinfo : EIATTR_KPARAM_INFO
	.align		4
.L_13:
        /*0008*/ 	.byte	0x04, 0x17
        /*000a*/ 	.short	(.L_15 - .L_14)
.L_14:
        /*000c*/ 	.word	0x00000000
        /*0010*/ 	.short	0x0005
        /*0012*/ 	.short	0x0020
        /*0014*/ 	.byte	0x00, 0xf0, 0x11, 0x00


	//----- nvinfo : EIATTR_KPARAM_INFO
	.align		4
.L_15:
        /*0018*/ 	.byte	0x04, 0x17
        /*001a*/ 	.short	(.L_17 - .L_16)
.L_16:
        /*001c*/ 	.word	0x00000000
        /*0020*/ 	.short	0x0004
        /*0022*/ 	.short	0x001c
        /*0024*/ 	.byte	0x00, 0xf0, 0x11, 0x00


	//----- nvinfo : EIATTR_KPARAM_INFO
	.align		4
.L_17:
        /*0028*/ 	.byte	0x04, 0x17
        /*002a*/ 	.short	(.L_19 - .L_18)
.L_18:
        /*002c*/ 	.word	0x00000000
        /*0030*/ 	.short	0x0003
        /*0032*/ 	.short	0x0018
        /*0034*/ 	.byte	0x00, 0xf0, 0x11, 0x00


	//----- nvinfo : EIATTR_KPARAM_INFO
	.align		4
.L_19:
        /*0038*/ 	.byte	0x04, 0x17
        /*003a*/ 	.short	(.L_21 - .L_20)
.L_20:
        /*003c*/ 	.word	0x00000000
        /*0040*/ 	.short	0x0002
        /*0042*/ 	.short	0x0010
        /*0044*/ 	.byte	0x00, 0xf5, 0x21, 0x00


	//----- nvinfo : EIATTR_KPARAM_INFO
	.align		4
.L_21:
        /*0048*/ 	.byte	0x04, 0x17
        /*004a*/ 	.short	(.L_23 - .L_22)
.L_22:
        /*004c*/ 	.word	0x00000000
        /*0050*/ 	.short	0x0001
        /*0052*/ 	.short	0x0008
        /*0054*/ 	.byte	0x00, 0xf5, 0x21, 0x00


	//----- nvinfo : EIATTR_KPARAM_INFO
	.align		4
.L_23:
        /*0058*/ 	.byte	0x04, 0x17
        /*005a*/ 	.short	(.L_25 - .L_24)
.L_24:
        /*005c*/ 	.word	0x00000000
        /*0060*/ 	.short	0x0000
        /*0062*/ 	.short	0x0000
        /*0064*/ 	.byte	0x00, 0xf5, 0x21, 0x00


	//----- nvinfo : EIATTR_SPARSE_MMA_MASK
	.align		4
.L_25:
        /*0068*/ 	.byte	0x03, 0x50
        /*006a*/ 	.short	0x0000


	//----- nvinfo : EIATTR_MAXREG_COUNT
	.align		4
        /*006c*/ 	.byte	0x03, 0x1b
        /*006e*/ 	.short	0x00ff


	//----- nvinfo : EIATTR_NUM_BARRIERS
	.align		4
        /*0070*/ 	.byte	0x02, 0x4c
        /*0072*/ 	.byte	0x01
	.zero		1


	//----- nvinfo : EIATTR_MERCURY_ISA_VERSION
	.align		4
        /*0074*/ 	.byte	0x03, 0x5f
        /*0076*/ 	.short	0x0101


	//----- nvinfo : EIATTR_VRC_CTA_INIT_COUNT
	.align		4
        /*0078*/ 	.byte	0x02, 0x4a
	.zero		1
	.zero		1


	//----- nvinfo : EIATTR_EXIT_INSTR_OFFSETS
	.align		4
        /*007c*/ 	.byte	0x04, 0x1c
        /*007e*/ 	.short	(.L_27 - .L_26)


	//   ....[0]....
.L_26:
        /*0080*/ 	.word	0x000001e0


	//   ....[1]....
        /*0084*/ 	.word	0x00000f00


	//----- nvinfo : EIATTR_CRS_STACK_SIZE
	.align		4
.L_27:
        /*0088*/ 	.byte	0x04, 0x1e
        /*008a*/ 	.short	(.L_29 - .L_28)
.L_28:
        /*008c*/ 	.word	0x00000000


	//----- nvinfo : EIATTR_CBANK_PARAM_SIZE
	.align		4
.L_29:
        /*0090*/ 	.byte	0x03, 0x19
        /*0092*/ 	.short	0x0024


	//----- nvinfo : EIATTR_PARAM_CBANK
	.align		4
        /*0094*/ 	.byte	0x04, 0x0a
        /*0096*/ 	.short	(.L_31 - .L_30)
	.align		4
.L_30:
        /*0098*/ 	.word	index@(.nv.constant0._Z20conv2d_output_tilingPfS_S_iii)
        /*009c*/ 	.short	0x0380
        /*009e*/ 	.short	0x0024


	//----- nvinfo : EIATTR_SW_WAR
	.align		4
.L_31:
        /*00a0*/ 	.byte	0x04, 0x36
        /*00a2*/ 	.short	(.L_33 - .L_32)
.L_32:
        /*00a4*/ 	.word	0x00000008
.L_33:


//--------------------- .nv.info._Z13conv2d_simplePfS_S_iii --------------------------
	.section	.nv.info._Z13conv2d_simplePfS_S_iii,"",@"SHT_CUDA_INFO"
	.sectionflags	@""
	.align	4


	//----- nvinfo : EIATTR_CUDA_API_VERSION
	.align		4
        /*0000*/ 	.byte	0x04, 0x37
        /*0002*/ 	.short	(.L_35 - .L_34)
.L_34:
        /*0004*/ 	.word	0x00000082


	//----- nvinfo : EIATTR_KPARAM_INFO
	.align		4
.L_35:
        /*0008*/ 	.byte	0x04, 0x17
        /*000a*/ 	.short	(.L_37 - .L_36)
.L_36:
        /*000c*/ 	.word	0x00000000
        /*0010*/ 	.short	0x0005
        /*0012*/ 	.short	0x0020
        /*0014*/ 	.byte	0x00, 0xf0, 0x11, 0x00


	//----- nvinfo : EIATTR_KPARAM_INFO
	.align		4
.L_37:
        /*0018*/ 	.byte	0x04, 0x17
        /*001a*/ 	.short	(.L_39 - .L_38)
.L_38:
        /*001c*/ 	.word	0x00000000
        /*0020*/ 	.short	0x0004
        /*0022*/ 	.short	0x001c
        /*0024*/ 	.byte	0x00, 0xf0, 0x11, 0x00


	//----- nvinfo : EIATTR_KPARAM_INFO
	.align		4
.L_39:
        /*0028*/ 	.byte	0x04, 0x17
        /*002a*/ 	.short	(.L_41 - .L_40)
.L_40:
        /*002c*/ 	.word	0x00000000
        /*0030*/ 	.short	0x0003
        /*0032*/ 	.short	0x0018
        /*0034*/ 	.byte	0x00, 0xf0, 0x11, 0x00


	//----- nvinfo : EIATTR_KPARAM_INFO
	.align		4
.L_41:
        /*0038*/ 	.byte	0x04, 0x17
        /*003a*/ 	.short	(.L_43 - .L_42)
.L_42:
        /*003c*/ 	.word	0x00000000
        /*0040*/ 	.short	0x0002
        /*0042*/ 	.short	0x0010
        /*0044*/ 	.byte	0x00, 0xf5, 0x21, 0x00


	//----- nvinfo : EIATTR_KPARAM_INFO
	.align		4
.L_43:
        /*0048*/ 	.byte	0x04, 0x17
        /*004a*/ 	.short	(.L_45 - .L_44)
.L_44:
        /*004c*/ 	.word	0x00000000
        /*0050*/ 	.short	0x0001
        /*0052*/ 	.short	0x0008
        /*0054*/ 	.byte	0x00, 0xf5, 0x21, 0x00


	//----- nvinfo : EIATTR_KPARAM_INFO
	.align		4
.L_45:
        /*0058*/ 	.byte	0x04, 0x17
        /*005a*/ 	.short	(.L_47 - .L_46)
.L_46:
        /*005c*/ 	.word	0x00000000
        /*0060*/ 	.short	0x0000
        /*0062*/ 	.short	0x0000
        /*0064*/ 	.byte	0x00, 0xf5, 0x21, 0x00


	//----- nvinfo : EIATTR_SPARSE_MMA_MASK
	.align		4
.L_47:
        /*0068*/ 	.byte	0x03, 0x50
        /*006a*/ 	.short	0x0000


	//----- nvinfo : EIATTR_MAXREG_COUNT
	.align		4
        /*006c*/ 	.byte	0x03, 0x1b
        /*006e*/ 	.short	0x00ff


	//----- nvinfo : EIATTR_MERCURY_ISA_VERSION
	.align		4
        /*0070*/ 	.byte	0x03, 0x5f
        /*0072*/ 	.short	0x0101


	//----- nvinfo : EIATTR_VRC_CTA_INIT_COUNT
	.align		4
        /*0074*/ 	.byte	0x02, 0x4a
	.zero		1
	.zero		1


	//----- nvinfo : EIATTR_EXIT_INSTR_OFFSETS
	.align		4
        /*0078*/ 	.byte	0x04, 0x1c
        /*007a*/ 	.short	(.L_49 - .L_48)


	//   ....[0]....
.L_48:
        /*007c*/ 	.word	0x000000e0


	//   ....[1]....
        /*0080*/ 	.word	0x00000c80


	//----- nvinfo : EIATTR_CRS_STACK_SIZE
	.align		4
.L_49:
        /*0084*/ 	.byte	0x04, 0x1e
        /*0086*/ 	.short	(.L_51 - .L_50)
.L_50:
        /*0088*/ 	.word	0x00000000


	//----- nvinfo : EIATTR_CBANK_PARAM_SIZE
	.align		4
.L_51:
        /*008c*/ 	.byte	0x03, 0x19
        /*008e*/ 	.short	0x0024


	//----- nvinfo : EIATTR_PARAM_CBANK
	.align		4
        /*0090*/ 	.byte	0x04, 0x0a
        /*0092*/ 	.short	(.L_53 - .L_52)
	.align		4
.L_52:
        /*0094*/ 	.word	index@(.nv.constant0._Z13conv2d_simplePfS_S_iii)
        /*0098*/ 	.short	0x0380
        /*009a*/ 	.short	0x0024


	//----- nvinfo : EIATTR_SW_WAR
	.align		4
.L_53:
        /*009c*/ 	.byte	0x04, 0x36
        /*009e*/ 	.short	(.L_55 - .L_54)
.L_54:
        /*00a0*/ 	.word	0x00000008
.L_55:


//--------------------- .nv.callgraph             --------------------------
	.section	.nv.callgraph,"",@"SHT_CUDA_CALLGRAPH"
	.align	4
	.sectionentsize	8
	.align		4
        /*0000*/ 	.word	0x00000000
	.align		4
        /*0004*/ 	.word	0xffffffff
	.align		4
        /*0008*/ 	.word	0x00000000
	.align		4
        /*000c*/ 	.word	0xfffffffe
	.align		4
        /*0010*/ 	.word	0x00000000
	.align		4
        /*0014*/ 	.word	0xfffffffd
	.align		4
        /*0018*/ 	.word	0x00000000
	.align		4
        /*001c*/ 	.word	0xfffffffc


//--------------------- .text._Z20conv2d_output_tilingPfS_S_iii --------------------------
	.section	.text._Z20conv2d_output_tilingPfS_S_iii,"ax",@progbits
	.align	128
        .global         _Z20conv2d_output_tilingPfS_S_iii
        .type           _Z20conv2d_output_tilingPfS_S_iii,@function
        .size           _Z20conv2d_output_tilingPfS_S_iii,(.L_x_35 - _Z20conv2d_output_tilingPfS_S_iii)
        .other          _Z20conv2d_output_tilingPfS_S_iii,@"STO_CUDA_ENTRY STV_DEFAULT"
_Z20conv2d_output_tilingPfS_S_iii:
.text._Z20conv2d_output_tilingPfS_S_iii:
[----:B------:R-:W-:Y:S01]  /*0000*/  LDC R1, c[0x0][0x37c] ;  /* 0x0000df00ff017b82 */ /* 0x000fe20000000800 */
[----:B------:R-:W0:Y:S07]  /*0010*/  S2R R7, SR_TID.Y ;  /* 0x0000000000077919 */ /* 0x000e2e0000002200 */
[----:B------:R-:W1:Y:S01]  /*0020*/  S2UR UR4, SR_CTAID.X ;  /* 0x00000000000479c3 */ /* 0x000e620000002500 */
[----:B------:R-:W1:Y:S01]  /*0030*/  LDCU UR12, c[0x0][0x360] ;  /* 0x00006c00ff0c77ac */ /* 0x000e620008000800 */
[----:B------:R-:W2:Y:S01]  /*0040*/  S2R R0, SR_TID.X ;  /* 0x0000000000007919 */ /* 0x000ea20000002100 */
[----:B------:R-:W3:Y:S05]  /*0050*/  LDCU UR7, c[0x0][0x3a0] ;  /* 0x00007400ff0777ac */ /* 0x000eea0008000800 */
[----:B------:R-:W0:Y:S01]  /*0060*/  S2UR UR5, SR_CTAID.Y ;  /* 0x00000000000579c3 */ /* 0x000e220000002600 */
[----:B------:R-:W4:Y:S01]  /*0070*/  LDCU UR8, c[0x0][0x39c] ;  /* 0x00007380ff0877ac */ /* 0x000f220008000800 */
[----:B------:R-:W5:Y:S06]  /*0080*/  LDCU.64 UR10, c[0x0][0x358] ;  /* 0x00006b00ff0a77ac */ /* 0x000f6c0008000a00 */
[----:B------:R-:W0:Y:S01]  /*0090*/  LDC R10, c[0x0][0x364] ;  /* 0x0000d900ff0a7b82 */ /* 0x000e220000000800 */
[----:B-1----:R-:W-:-:S06]  /*00a0*/  UIMAD UR4, UR4, UR12, URZ ;  /* 0x0000000c040472a4 */ /* 0x002fcc000f8e02ff */
[----:B--2---:R-:W-:Y:S02]  /*00b0*/  VIADD R12, R0, UR4 ;  /* 0x00000004000c7c36 */ /* 0x004fe40008000000 */
[----:B0-----:R-:W-:-:S05]  /*00c0*/  IMAD R11, R10, UR5, R7 ;  /* 0x000000050a0b7c24 */ /* 0x001fca000f8e0207 */
[----:B---3--:R-:W-:-:S04]  /*00d0*/  ISETP.GE.AND P0, PT, R11, UR7, PT ;  /* 0x000000070b007c0c */ /* 0x008fc8000bf06270 */
[----:B----4-:R-:W-:-:S13]  /*00e0*/  ISETP.LT.AND P0, PT, R12, UR8, !P0 ;  /* 0x000000080c007c0c */ /* 0x010fda000c701270 */
[----:B------:R-:W0:Y:S01]  /*00f0*/  @P0 LDC.64 R2, c[0x0][0x380] ;  /* 0x0000e000ff020b82 */ /* 0x000e220000000a00 */
[----:B------:R-:W-:-:S04]  /*0100*/  @P0 IMAD R5, R11, UR8, R12 ;  /* 0x000000080b050c24 */ /* 0x000fc8000f8e020c */
[----:B0-----:R-:W-:-:S06]  /*0110*/  @P0 IMAD.WIDE R2, R5, 0x4, R2 ;  /* 0x0000000405020825 */ /* 0x001fcc00078e0202 */
[----:B-----5:R-:W2:Y:S01]  /*0120*/  @P0 LDG.E R2, desc[UR10][R2.64] ;  /* 0x0000000a02020981 */ /* 0x020ea2000c1e1900 */
[----:B------:R-:W0:Y:S01]  /*0130*/  S2UR UR6, SR_CgaCtaId ;  /* 0x00000000000679c3 */ /* 0x000e220000008800 */
[----:B------:R-:W-:Y:S01]  /*0140*/  UMOV UR5, 0x400 ;  /* 0x0000040000057882 */ /* 0x000fe20000000000 */
[----:B------:R-:W-:-:S04]  /*0150*/  ISETP.GE.AND P1, PT, R11, UR7, PT ;  /* 0x000000070b007c0c */ /* 0x000fc8000bf26270 */
[----:B------:R-:W-:-:S04]  /*0160*/  ISETP.GE.OR P1, PT, R12, UR8, P1 ;  /* 0x000000080c007c0c */ /* 0x000fc80008f26670 */
[----:B------:R-:W-:Y:S01]  /*0170*/  ISETP.LT.OR P1, PT, R12, RZ, P1 ;  /* 0x000000ff0c00720c */ /* 0x000fe20000f21670 */
[----:B0-----:R-:W-:-:S06]  /*0180*/  ULEA UR5, UR6, UR5, 0x18 ;  /* 0x0000000506057291 */ /* 0x001fcc000f8ec0ff */
[----:B------:R-:W-:-:S05]  /*0190*/  LEA R5, R7, UR5, 0x6 ;  /* 0x0000000507057c11 */ /* 0x000fca000f8e30ff */
[----:B------:R-:W-:-:S05]  /*01a0*/  IMAD R5, R0, 0x4, R5 ;  /* 0x0000000400057824 */ /* 0x000fca00078e0205 */
[----:B------:R0:W-:Y:S04]  /*01b0*/  @!P0 STS [R5], RZ ;  /* 0x000000ff05008388 */ /* 0x0001e80000000800 */
[----:B--2---:R0:W-:Y:S01]  /*01c0*/  @P0 STS [R5], R2 ;  /* 0x0000000205000388 */ /* 0x0041e20000000800 */
[----:B------:R-:W-:Y:S06]  /*01d0*/  BAR.SYNC.DEFER_BLOCKING 0x0 ;  /* 0x0000000000007b1d */ /* 0x000fec0000010000 */
[----:B------:R-:W-:Y:S05]  /*01e0*/  @P1 EXIT ;  /* 0x000000000000194d */ /* 0x000fea0003800000 */
[----:B------:R-:W1:Y:S01]  /*01f0*/  LDCU UR7, c[0x0][0x398] ;  /* 0x00007300ff0777ac */ /* 0x000e620008000800 */
[----:B------:R-:W-:Y:S01]  /*0200*/  IMAD.MOV.U32 R19, RZ, RZ, RZ ;  /* 0x000000ffff137224 */ /* 0x000fe200078e00ff */
[----:B-1----:R-:W-:-:S09]  /*0210*/  UISETP.GE.AND UP0, UPT, UR7, URZ, UPT ;  /* 0x000000ff0700728c */ /* 0x002fd2000bf06270 */
[----:B------:R-:W-:Y:S05]  /*0220*/  BRA.U !UP0, `(.L_x_0) ;  /* 0x0000000d08207547 */ /* 0x000fea000b800000 */
[----:B------:R-:W-:Y:S01]  /*0230*/  VIADD R13, R0, UR7 ;  /* 0x00000007000d7c36 */ /* 0x000fe20008000000 */
[----:B------:R-:W-:Y:S01]  /*0240*/  ULEA UR9, UR7, 0x1, 0x1 ;  /* 0x0000000107097891 */ /* 0x000fe2000f8e08ff */
[----:B------:R-:W-:Y:S01]  /*0250*/  IMAD.MOV.U32 R19, RZ, RZ, RZ ;  /* 0x000000ffff137224 */ /* 0x000fe200078e00ff */
[----:B------:R-:W-:Y:S01]  /*0260*/  UIADD3 UR5, UPT, UPT, -UR7, 0x1, URZ ;  /* 0x0000000107057890 */ /* 0x000fe2000fffe1ff */
[----:B------:R-:W-:Y:S01]  /*0270*/  VIADD R14, R13, UR4 ;  /* 0x000000040d0e7c36 */ /* 0x000fe20008000000 */
[----:B------:R-:W-:-:S12]  /*0280*/  UIADD3 UR6, UPT, UPT, -UR7, URZ, URZ ;  /* 0x000000ff07067290 */ /* 0x000fd8000fffe1ff */
.L_x_24:
[----:B-1--4-:R-:W1:Y:S08]  /*0290*/  LDC.64 R6, c[0x0][0x398] ;  /* 0x0000e600ff067b82 */ /* 0x012e700000000a00 */
[----:B0-----:R-:W0:Y:S01]  /*02a0*/  LDC.64 R2, c[0x0][0x388] ;  /* 0x0000e200ff027b82 */ /* 0x001e220000000a00 */
[----:B-1----:R-:W-:-:S04]  /*02b0*/  VIADD R9, R6, UR6 ;  /* 0x0000000606097c36 */ /* 0x002fc80008000000 */
[----:B------:R-:W-:-:S04]  /*02c0*/  IMAD R9, R9, UR9, RZ ;  /* 0x0000000909097c24 */ /* 0x000fc8000f8e02ff */
[----:B0-----:R-:W-:-:S05]  /*02d0*/  IMAD.WIDE R2, R9, 0x4, R2 ;  /* 0x0000000409027825 */ /* 0x001fca00078e0202 */
[----:B------:R0:W5:Y:S01]  /*02e0*/  LDG.E R8, desc[UR10][R2.64] ;  /* 0x0000000a02087981 */ /* 0x000162000c1e1900 */
[----:B------:R-:W1:Y:S01]  /*02f0*/  S2UR UR8, SR_CgaCtaId ;  /* 0x00000000000879c3 */ /* 0x000e620000008800 */
[----:B------:R-:W-:Y:S01]  /*0300*/  UMOV UR7, 0x400 ;  /* 0x0000040000077882 */ /* 0x000fe20000000000 */
[----:B------:R-:W-:Y:S01]  /*0310*/  VIADD R16, R11, -UR6 ;  /* 0x800000060b107c36 */ /* 0x000fe20008000000 */
[----:B--2---:R-:W2:Y:S01]  /*0320*/  S2R R15, SR_TID.Y ;  /* 0x00000000000f7919 */ /* 0x004ea20000002200 */
[----:B------:R-:W-:Y:S01]  /*0330*/  ISETP.NE.AND P2, PT, R6, UR6, PT ;  /* 0x0000000606007c0c */ /* 0x000fe2000bf45270 */
[----:B------:R-:W-:Y:S01]  /*0340*/  BSSY.RECONVERGENT B0, `(.L_x_1) ;  /* 0x0000018000007945 */ /* 0x000fe20003800200 */
[----:B------:R-:W-:Y:S01]  /*0350*/  IMAD R17, R16, R7, RZ ;  /* 0x0000000710117224 */ /* 0x000fe200078e02ff */
[----:B-1----:R-:W-:Y:S01]  /*0360*/  ULEA UR7, UR8, UR7, 0x18 ;  /* 0x0000000708077291 */ /* 0x002fe2000f8ec0ff */
[----:B--2---:R-:W-:Y:S01]  /*0370*/  VIADD R15, R15, -UR6 ;  /* 0x800000060f0f7c36 */ /* 0x004fe20008000000 */
[----:B------:R-:W-:-:S04]  /*0380*/  UIADD3 UR6, UPT, UPT, UR6, 0x1, URZ ;  /* 0x0000000106067890 */ /* 0x000fc8000fffe0ff */
[----:B------:R-:W-:Y:S02]  /*0390*/  LOP3.LUT R4, R13, R15, RZ, 0xfc, !PT ;  /* 0x0000000f0d047212 */ /* 0x000fe400078efcff */
[----:B------:R-:W-:Y:S02]  /*03a0*/  ISETP.GE.U32.AND P1, PT, R15, R10, PT ;  /* 0x0000000a0f00720c */ /* 0x000fe40003f26070 */
[----:B------:R-:W-:Y:S02]  /*03b0*/  ISETP.GT.AND P3, PT, R4, -0x1, PT ;  /* 0xffffffff0400780c */ /* 0x000fe40003f64270 */
[----:B------:R-:W-:Y:S02]  /*03c0*/  ISETP.LT.U32.AND P0, PT, R13, UR12, !P1 ;  /* 0x0000000c0d007c0c */ /* 0x000fe4000cf01070 */
[----:B------:R-:W-:-:S05]  /*03d0*/  LEA R18, R15, UR7, 0x6 ;  /* 0x000000070f127c11 */ /* 0x000fca000f8e30ff */
[----:B------:R-:W-:-:S06]  /*03e0*/  IMAD R4, R13, 0x4, R18 ;  /* 0x000000040d047824 */ /* 0x000fcc00078e0212 */
[----:B0-----:R-:W-:Y:S05]  /*03f0*/  @P0 BRA P3, `(.L_x_2) ;  /* 0x00000000002c0947 */ /* 0x001fea0001800000 */
[----:B------:R-:W0:Y:S01]  /*0400*/  LDCU UR7, c[0x0][0x3a0] ;  /* 0x00007400ff0777ac */ /* 0x000e220008000800 */
[----:B------:R-:W-:Y:S01]  /*0410*/  ISETP.GE.AND P0, PT, R14, R7, PT ;  /* 0x000000070e00720c */ /* 0x000fe20003f06270 */
[----:B------:R-:W-:-:S03]  /*0420*/  IMAD.MOV.U32 R4, RZ, RZ, RZ ;  /* 0x000000ffff047224 */ /* 0x000fc600078e00ff */
[----:B0-----:R-:W-:-:S04]  /*0430*/  ISETP.GE.OR P0, PT, R16, UR7, P0 ;  /* 0x0000000710007c0c */ /* 0x001fc80008706670 */
[----:B------:R-:W-:-:S13]  /*0440*/  ISETP.LT.OR P0, PT, R16, RZ, P0 ;  /* 0x000000ff1000720c */ /* 0x000fda0000701670 */
[----:B------:R-:W-:Y:S05]  /*0450*/  @P0 BRA `(.L_x_3) ;  /* 0x0000000000180947 */ /* 0x000fea0003800000 */
[----:B------:R-:W0:Y:S01]  /*0460*/  LDC.64 R4, c[0x0][0x380] ;  /* 0x0000e000ff047b82 */ /* 0x000e220000000a00 */
[----:B------:R-:W-:-:S04]  /*0470*/  IMAD.IADD R21, R14, 0x1, R17 ;  /* 0x000000010e157824 */ /* 0x000fc800078e0211 */
[----:B0-----:R-:W-:-:S06]  /*0480*/  IMAD.WIDE R4, R21, 0x4, R4 ;  /* 0x0000000415047825 */ /* 0x001fcc00078e0204 */
[----:B------:R1:W5:Y:S01]  /*0490*/  LDG.E R4, desc[UR10][R4.64] ;  /* 0x0000000a04047981 */ /* 0x000362000c1e1900 */
[----:B------:R-:W-:Y:S05]  /*04a0*/  BRA `(.L_x_3) ;  /* 0x0000000000047947 */ /* 0x000fea0003800000 */
.L_x_2:
[----:B------:R-:W0:Y:S02]  /*04b0*/  LDS R4, [R4] ;  /* 0x0000000004047984 */ /* 0x000e240000000800 */
.L_x_3:
[----:B------:R-:W-:Y:S05]  /*04c0*/  BSYNC.RECONVERGENT B0 ;  /* 0x0000000000007941 */ /* 0x000fea0003800200 */
.L_x_1:
[----:B------:R-:W-:Y:S01]  /*04d0*/  ULOP3.LUT UR7, UR9, 0x3, URZ, 0xc0, !UPT ;  /* 0x0000000309077892 */ /* 0x000fe2000f8ec0ff */
[----:B0----5:R-:W-:-:S03]  /*04e0*/  FFMA R19, R8, R4, R19 ;  /* 0x0000000408137223 */ /* 0x021fc60000000013 */
[----:B------:R-:W-:-:S03]  /*04f0*/  UISETP.NE.AND UP0, UPT, UR7, 0x1, UPT ;  /* 0x000000010700788c */ /* 0x000fc6000bf05270 */
[----:B------:R-:W-:-:S06]  /*0500*/  UMOV UR7, UR5 ;  /* 0x0000000500077c82 */ /* 0x000fcc0008000000 */
[----:B------:R-:W-:Y:S05]  /*0510*/  BRA.U !UP0, `(.L_x_4) ;  /* 0x0000000108cc7547 */ /* 0x000fea000b800000 */
[----:B------:R0:W5:Y:S01]  /*0520*/  LDG.E R8, desc[UR10][R2.64+0x4] ;  /* 0x0000040a02087981 */ /* 0x000162000c1e1900 */
[----:B------:R-:W2:Y:S01]  /*0530*/  LDCU.64 UR14, c[0x0][0x380] ;  /* 0x00007000ff0e77ac */ /* 0x000ea20008000a00 */
[----:B------:R-:W-:Y:S01]  /*0540*/  VIADD R4, R0, -UR5 ;  /* 0x8000000500047c36 */ /* 0x000fe20008000000 */
[----:B------:R-:W-:Y:S01]  /*0550*/  BSSY.RECONVERGENT B0, `(.L_x_5) ;  /* 0x0000016000007945 */ /* 0x000fe20003800200 */
[----:B------:R-:W-:-:S03]  /*0560*/  IMAD.IADD R20, R12, 0x1, R6 ;  /* 0x000000010c147824 */ /* 0x000fc600078e0206 */
[C---:B-1----:R-:W-:Y:S02]  /*0570*/  LOP3.LUT R5, R4.reuse, R15, RZ, 0xfc, !PT ;  /* 0x0000000f04057212 */ /* 0x042fe400078efcff */
[----:B------:R-:W-:Y:S02]  /*0580*/  ISETP.LT.U32.AND P0, PT, R4, UR12, !P1 ;  /* 0x0000000c04007c0c */ /* 0x000fe4000cf01070 */
[----:B------:R-:W-:Y:S02]  /*0590*/  ISETP.GT.AND P4, PT, R5, -0x1, PT ;  /* 0xffffffff0500780c */ /* 0x000fe40003f84270 */
[----:B------:R-:W-:-:S04]  /*05a0*/  IADD3 R20, P3, PT, R17, R20, RZ ;  /* 0x0000001411147210 */ /* 0x000fc80007f7e0ff */
[----:B------:R-:W-:Y:S02]  /*05b0*/  LEA.HI.X.SX32 R21, R17, RZ, 0x1, P3 ;  /* 0x000000ff11157211 */ /* 0x000fe400018f0eff */
[----:B--2---:R-:W-:-:S04]  /*05c0*/  LEA R4, P3, R20, UR14, 0x2 ;  /* 0x0000000e14047c11 */ /* 0x004fc8000f8610ff */
[----:B------:R-:W-:Y:S01]  /*05d0*/  LEA.HI.X R5, R20, UR15, R21, 0x2, P3 ;  /* 0x0000000f14057c11 */ /* 0x000fe200098f1415 */
[----:B0-----:R-:W-:Y:S08]  /*05e0*/  @P0 BRA P4, `(.L_x_6) ;  /* 0x0000000000280947 */ /* 0x001ff00002000000 */
[----:B------:R-:W0:Y:S01]  /*05f0*/  LDCU UR7, c[0x0][0x3a0] ;  /* 0x00007400ff0777ac */ /* 0x000e220008000800 */
[----:B------:R-:W-:-:S05]  /*0600*/  VIADD R20, R12, -UR5 ;  /* 0x800000050c147c36 */ /* 0x000fca0008000000 */
[----:B------:R-:W-:Y:S02]  /*0610*/  ISETP.GE.AND P0, PT, R20, R7, PT ;  /* 0x000000071400720c */ /* 0x000fe40003f06270 */
[C---:B------:R-:W-:Y:S02]  /*0620*/  LOP3.LUT R20, R16.reuse, R20, RZ, 0xfc, !PT ;  /* 0x0000001410147212 */ /* 0x040fe400078efcff */
[----:B0-----:R-:W-:-:S04]  /*0630*/  ISETP.GE.OR P0, PT, R16, UR7, P0 ;  /* 0x0000000710007c0c */ /* 0x001fc80008706670 */
[----:B------:R-:W-:Y:S01]  /*0640*/  ISETP.LT.OR P0, PT, R20, RZ, P0 ;  /* 0x000000ff1400720c */ /* 0x000fe20000701670 */
[----:B------:R-:W-:-:S12]  /*0650*/  IMAD.MOV.U32 R20, RZ, RZ, RZ ;  /* 0x000000ffff147224 */ /* 0x000fd800078e00ff */
[----:B------:R-:W-:Y:S05]  /*0660*/  @P0 BRA `(.L_x_7) ;  /* 0x0000000000100947 */ /* 0x000fea0003800000 */
[----:B------:R0:W5:Y:S01]  /*0670*/  LDG.E R20, desc[UR10][R4.64+-0x4] ;  /* 0xfffffc0a04147981 */ /* 0x000162000c1e1900 */
[----:B------:R-:W-:Y:S05]  /*0680*/  BRA `(.L_x_7) ;  /* 0x0000000000087947 */ /* 0x000fea0003800000 */
.L_x_6:
[----:B------:R-:W-:-:S06]  /*0690*/  IMAD R20, R13, 0x4, R18 ;  /* 0x000000040d147824 */ /* 0x000fcc00078e0212 */
[----:B------:R-:W1:Y:S02]  /*06a0*/  LDS R20, [R20+-0x4] ;  /* 0xfffffc0014147984 */ /* 0x000e640000000800 */
.L_x_7:
[----:B------:R-:W-:Y:S05]  /*06b0*/  BSYNC.RECONVERGENT B0 ;  /* 0x0000000000007941 */ /* 0x000fea0003800200 */
.L_x_5:
[----:B------:R2:W5:Y:S01]  /*06c0*/  LDG.E R3, desc[UR10][R2.64+0x8] ;  /* 0x0000080a02037981 */ /* 0x000562000c1e1900 */
[----:B------:R-:W3:Y:S01]  /*06d0*/  LDCU UR7, c[0x0][0x398] ;  /* 0x00007300ff0777ac */ /* 0x000ee20008000800 */
[----:B------:R-:W-:Y:S01]  /*06e0*/  BSSY.RECONVERGENT B0, `(.L_x_8) ;  /* 0x0000014000007945 */ /* 0x000fe20003800200 */
[----:B-1---5:R-:W-:Y:S01]  /*06f0*/  FFMA R8, R8, R20, R19 ;  /* 0x0000001408087223 */ /* 0x022fe20000000013 */
[----:B---3--:R-:W-:-:S06]  /*0700*/  UIADD3 UR13, UPT, UPT, -UR7, 0x2, URZ ;  /* 0x00000002070d7890 */ /* 0x008fcc000fffe1ff */
[----:B------:R-:W-:-:S05]  /*0710*/  VIADD R22, R0, -UR13 ;  /* 0x8000000d00167c36 */ /* 0x000fca0008000000 */
[C---:B------:R-:W-:Y:S02]  /*0720*/  LOP3.LUT R21, R22.reuse, R15, RZ, 0xfc, !PT ;  /* 0x0000000f16157212 */ /* 0x040fe400078efcff */
[----:B------:R-:W-:Y:S02]  /*0730*/  ISETP.LT.U32.AND P0, PT, R22, UR12, !P1 ;  /* 0x0000000c16007c0c */ /* 0x000fe4000cf01070 */
[----:B------:R-:W-:-:S13]  /*0740*/  ISETP.GT.AND P3, PT, R21, -0x1, PT ;  /* 0xffffffff1500780c */ /* 0x000fda0003f64270 */
[----:B--2---:R-:W-:Y:S05]  /*0750*/  @P0 BRA P3, `(.L_x_9) ;  /* 0x0000000000280947 */ /* 0x004fea0001800000 */
[----:B------:R-:W1:Y:S01]  /*0760*/  LDCU UR8, c[0x0][0x3a0] ;  /* 0x00007400ff0877ac */ /* 0x000e620008000800 */
[----:B------:R-:W-:Y:S02]  /*0770*/  VIADD R2, R12, -UR13 ;  /* 0x8000000d0c027c36 */ /* 0x000fe40008000000 */
[----:B------:R-:W-:-:S03]  /*0780*/  IMAD.MOV.U32 R19, RZ, RZ, RZ ;  /* 0x000000ffff137224 */ /* 0x000fc600078e00ff */
[----:B------:R-:W-:Y:S02]  /*0790*/  ISETP.GE.AND P0, PT, R2, R7, PT ;  /* 0x000000070200720c */ /* 0x000fe40003f06270 */
[C---:B------:R-:W-:Y:S02]  /*07a0*/  LOP3.LUT R2, R16.reuse, R2, RZ, 0xfc, !PT ;  /* 0x0000000210027212 */ /* 0x040fe400078efcff */
[----:B-1----:R-:W-:-:S04]  /*07b0*/  ISETP.GE.OR P0, PT, R16, UR8, P0 ;  /* 0x0000000810007c0c */ /* 0x002fc80008706670 */
[----:B------:R-:W-:-:S13]  /*07c0*/  ISETP.LT.OR P0, PT, R2, RZ, P0 ;  /* 0x000000ff0200720c */ /* 0x000fda0000701670 */
[----:B------:R-:W-:Y:S05]  /*07d0*/  @P0 BRA `(.L_x_10) ;  /* 0x0000000000100947 */ /* 0x000fea0003800000 */
[----:B------:R2:W5:Y:S01]  /*07e0*/  LDG.E R19, desc[UR10][R4.64+-0x8] ;  /* 0xfffff80a04137981 */ /* 0x000562000c1e1900 */
[----:B------:R-:W-:Y:S05]  /*07f0*/  BRA `(.L_x_10) ;  /* 0x0000000000087947 */ /* 0x000fea0003800000 */
.L_x_9:
[----:B------:R-:W-:-:S06]  /*0800*/  IMAD R19, R13, 0x4, R18 ;  /* 0x000000040d137824 */ /* 0x000fcc00078e0212 */
[----:B------:R-:W1:Y:S02]  /*0810*/  LDS R19, [R19+-0x8] ;  /* 0xfffff80013137984 */ /* 0x000e640000000800 */
.L_x_10:
[----:B------:R-:W-:Y:S05]  /*0820*/  BSYNC.RECONVERGENT B0 ;  /* 0x0000000000007941 */ /* 0x000fea0003800200 */
.L_x_8:
[----:B-1---5:R-:W-:Y:S01]  /*0830*/  FFMA R19, R3, R19, R8 ;  /* 0x0000001303137223 */ /* 0x022fe20000000008 */
[----:B------:R-:W-:-:S12]  /*0840*/  UIADD3 UR7, UPT, UPT, -UR7, 0x3, URZ ;  /* 0x0000000307077890 */ /* 0x000fd8000fffe1ff */
.L_x_4:
[----:B------:R-:W-:-:S13]  /*0850*/  ISETP.GE.U32.AND P0, PT, R6, 0x2, PT ;  /* 0x000000020600780c */ /* 0x000fda0003f06070 */
[----:B------:R-:W-:Y:S05]  /*0860*/  @!P0 BRA `(.L_x_11) ;  /* 0x00000004008c8947 */ /* 0x000fea0003800000 */
[----:B------:R-:W3:Y:S01]  /*0870*/  LDC.64 R2, c[0x0][0x380] ;  /* 0x0000e000ff027b82 */ /* 0x000ee20000000a00 */
[----:B------:R-:W-:Y:S01]  /*0880*/  ISETP.GE.U32.AND P3, PT, R15, R10, PT ;  /* 0x0000000a0f00720c */ /* 0x000fe20003f66070 */
[----:B------:R-:W-:Y:S01]  /*0890*/  IMAD.IADD R20, R9, 0x1, R6 ;  /* 0x0000000109147824 */ /* 0x000fe200078e0206 */
[----:B------:R-:W4:Y:S01]  /*08a0*/  LDCU UR14, c[0x0][0x3a0] ;  /* 0x00007400ff0e77ac */ /* 0x000f220008000800 */
[----:B------:R-:W3:Y:S04]  /*08b0*/  LDCU UR13, c[0x0][0x39c] ;  /* 0x00007380ff0d77ac */ /* 0x000ee80008000800 */
[----:B012---:R-:W0:Y:S01]  /*08c0*/  LDC.64 R4, c[0x0][0x388] ;  /* 0x0000e200ff047b82 */ /* 0x007e220000000a00 */
[----:B------:R-:W1:Y:S05]  /*08d0*/  LDCU UR15, c[0x0][0x398] ;  /* 0x00007300ff0f77ac */ /* 0x000e6a0008000800 */
.L_x_23:
[----:B----4-:R-:W-:-:S04]  /*08e0*/  VIADD R7, R20, UR7 ;  /* 0x0000000714077c36 */ /* 0x010fc80008000000 */
[----:B0-----:R-:W-:-:S05]  /*08f0*/  IMAD.WIDE R6, R7, 0x4, R4 ;  /* 0x0000000407067825 */ /* 0x001fca00078e0204 */
[----:B------:R0:W5:Y:S04]  /*0900*/  LDG.E R24, desc[UR10][R6.64] ;  /* 0x0000000a06187981 */ /* 0x000168000c1e1900 */
[----:B------:R0:W5:Y:S01]  /*0910*/  LDG.E R21, desc[UR10][R6.64+0x4] ;  /* 0x0000040a06157981 */ /* 0x000162000c1e1900 */
[----:B-12---:R-:W-:Y:S01]  /*0920*/  VIADD R22, R0, -UR7 ;  /* 0x8000000700167c36 */ /* 0x006fe20008000000 */
[----:B------:R-:W-:Y:S01]  /*0930*/  UIADD3 UR8, UPT, UPT, UR7, 0x1, URZ ;  /* 0x0000000107087890 */ /* 0x000fe2000fffe0ff */
[----:B------:R-:W-:Y:S03]  /*0940*/  BSSY.RECONVERGENT B0, `(.L_x_12) ;  /* 0x0000015000007945 */ /* 0x000fe60003800200 */
[----:B------:R-:W-:-:S02]  /*0950*/  ISETP.GE.U32.OR P0, PT, R22, UR12, P3 ;  /* 0x0000000c16007c0c */ /* 0x000fc40009f06470 */
[C---:B------:R-:W-:Y:S01]  /*0960*/  LOP3.LUT R8, R22.reuse, R15, RZ, 0xfc, !PT ;  /* 0x0000000f16087212 */ /* 0x040fe200078efcff */
[----:B------:R-:W-:Y:S02]  /*0970*/  IMAD R22, R22, 0x4, R18 ;  /* 0x0000000416167824 */ /* 0x000fe400078e0212 */
[----:B------:R-:W-:Y:S01]  /*0980*/  VIADD R26, R0, -UR8 ;  /* 0x80000008001a7c36 */ /* 0x000fe20008000000 */
[----:B------:R-:W-:-:S04]  /*0990*/  ISETP.LT.OR P0, PT, R8, RZ, P0 ;  /* 0x000000ff0800720c */ /* 0x000fc80000701670 */
[C---:B------:R-:W-:Y:S02]  /*09a0*/  LOP3.LUT R9, R26.reuse, R15, RZ, 0xfc, !PT ;  /* 0x0000000f1a097212 */ /* 0x040fe400078efcff */
[----:B------:R-:W-:Y:S02]  /*09b0*/  ISETP.LT.U32.AND P4, PT, R26, UR12, !P1 ;  /* 0x0000000c1a007c0c */ /* 0x000fe4000cf81070 */
[----:B------:R-:W-:-:S05]  /*09c0*/  ISETP.GT.AND P5, PT, R9, -0x1, PT ;  /* 0xffffffff0900780c */ /* 0x000fca0003fa4270 */
[----:B------:R0:W2:Y:S01]  /*09d0*/  @!P0 LDS R8, [R22] ;  /* 0x0000000016088984 */ /* 0x0000a20000000800 */
[----:B------:R-:W-:Y:S07]  /*09e0*/  @!P0 BRA `(.L_x_13) ;  /* 0x0000000000288947 */ /* 0x000fee0003800000 */
[----:B------:R-:W-:-:S05]  /*09f0*/  VIADD R9, R12, -UR7 ;  /* 0x800000070c097c36 */ /* 0x000fca0008000000 */
[----:B---3--:R-:W-:Y:S02]  /*0a00*/  ISETP.GE.AND P0, PT, R9, UR13, PT ;  /* 0x0000000d09007c0c */ /* 0x008fe4000bf06270 */
[C---:B--2---:R-:W-:Y:S02]  /*0a10*/  LOP3.LUT R8, R16.reuse, R9, RZ, 0xfc, !PT ;  /* 0x0000000910087212 */ /* 0x044fe400078efcff */
[----:B----4-:R-:W-:-:S04]  /*0a20*/  ISETP.GE.OR P0, PT, R16, UR14, P0 ;  /* 0x0000000e10007c0c */ /* 0x010fc80008706670 */
[----:B------:R-:W-:Y:S01]  /*0a30*/  ISETP.LT.OR P0, PT, R8, RZ, P0 ;  /* 0x000000ff0800720c */ /* 0x000fe20000701670 */
[----:B------:R-:W-:-:S12]  /*0a40*/  IMAD.MOV.U32 R8, RZ, RZ, RZ ;  /* 0x000000ffff087224 */ /* 0x000fd800078e00ff */
[----:B------:R-:W-:Y:S05]  /*0a50*/  @P0 BRA `(.L_x_13) ;  /* 0x00000000000c0947 */ /* 0x000fea0003800000 */
[----:B------:R-:W-:-:S04]  /*0a60*/  IMAD.IADD R9, R17, 0x1, R9 ;  /* 0x0000000111097824 */ /* 0x000fc800078e0209 */
[----:B------:R-:W-:-:S06]  /*0a70*/  IMAD.WIDE R8, R9, 0x4, R2 ;  /* 0x0000000409087825 */ /* 0x000fcc00078e0202 */
[----:B------:R2:W5:Y:S02]  /*0a80*/  LDG.E R8, desc[UR10][R8.64] ;  /* 0x0000000a08087981 */ /* 0x000564000c1e1900 */
.L_x_13:
[----:B-1-34-:R-:W-:Y:S05]  /*0a90*/  BSYNC.RECONVERGENT B0 ;  /* 0x0000000000007941 */ /* 0x01afea0003800200 */
.L_x_12:
[----:B------:R-:W-:Y:S01]  /*0aa0*/  BSSY.RECONVERGENT B0, `(.L_x_14) ;  /* 0x000000f000007945 */ /* 0x000fe20003800200 */
[----:B--2--5:R-:W-:-:S03]  /*0ab0*/  FFMA R26, R24, R8, R19 ;  /* 0x00000008181a7223 */ /* 0x024fc60000000013 */
[----:B------:R-:W-:Y:S05]  /*0ac0*/  @P4 BRA P5, `(.L_x_15) ;  /* 0x00000000002c4947 */ /* 0x000fea0002800000 */
[----:B------:R-:W-:-:S05]  /*0ad0*/  VIADD R9, R12, -UR8 ;  /* 0x800000080c097c36 */ /* 0x000fca0008000000 */
[----:B------:R-:W-:Y:S02]  /*0ae0*/  ISETP.GE.AND P0, PT, R9, UR13, PT ;  /* 0x0000000d09007c0c */ /* 0x000fe4000bf06270 */
[C---:B------:R-:W-:Y:S02]  /*0af0*/  LOP3.LUT R8, R16.reuse, R9, RZ, 0xfc, !PT ;  /* 0x0000000910087212 */ /* 0x040fe400078efcff */
[----:B------:R-:W-:-:S04]  /*0b00*/  ISETP.GE.OR P0, PT, R16, UR14, P0 ;  /* 0x0000000e10007c0c */ /* 0x000fc80008706670 */
[----:B------:R-:W-:Y:S01]  /*0b10*/  ISETP.LT.OR P0, PT, R8, RZ, P0 ;  /* 0x000000ff0800720c */ /* 0x000fe20000701670 */
[----:B------:R-:W-:-:S12]  /*0b20*/  IMAD.MOV.U32 R8, RZ, RZ, RZ ;  /* 0x000000ffff087224 */ /* 0x000fd800078e00ff */
[----:B------:R-:W-:Y:S05]  /*0b30*/  @P0 BRA `(.L_x_16) ;  /* 0x0000000000140947 */ /* 0x000fea0003800000 */
[----:B------:R-:W-:-:S04]  /*0b40*/  IMAD.IADD R9, R17, 0x1, R9 ;  /* 0x0000000111097824 */ /* 0x000fc800078e0209 */
[----:B------:R-:W-:-:S06]  /*0b50*/  IMAD.WIDE R8, R9, 0x4, R2 ;  /* 0x0000000409087825 */ /* 0x000fcc00078e0202 */
[----:B------:R1:W5:Y:S01]  /*0b60*/  LDG.E R8, desc[UR10][R8.64] ;  /* 0x0000000a08087981 */ /* 0x000362000c1e1900 */
[----:B------:R-:W-:Y:S05]  /*0b70*/  BRA `(.L_x_16) ;  /* 0x0000000000047947 */ /* 0x000fea0003800000 */
.L_x_15:
[----:B------:R2:W3:Y:S02]  /*0b80*/  LDS R8, [R22+-0x4] ;  /* 0xfffffc0016087984 */ /* 0x0004e40000000800 */
.L_x_16:
[----:B------:R-:W-:Y:S05]  /*0b90*/  BSYNC.RECONVERGENT B0 ;  /* 0x0000000000007941 */ /* 0x000fea0003800200 */
.L_x_14:
[----:B------:R4:W5:Y:S01]  /*0ba0*/  LDG.E R19, desc[UR10][R6.64+0x8] ;  /* 0x0000080a06137981 */ /* 0x000962000c1e1900 */
[----:B------:R-:W-:Y:S01]  /*0bb0*/  UIADD3 UR8, UPT, UPT, UR7, 0x2, URZ ;  /* 0x0000000207087890 */ /* 0x000fe2000fffe0ff */
[----:B------:R-:W-:Y:S01]  /*0bc0*/  BSSY.RECONVERGENT B0, `(.L_x_17) ;  /* 0x0000013000007945 */ /* 0x000fe20003800200 */
[----:B---3-5:R-:W-:-:S04]  /*0bd0*/  FFMA R26, R21, R8, R26 ;  /* 0x00000008151a7223 */ /* 0x028fc8000000001a */
[----:B------:R-:W-:-:S05]  /*0be0*/  VIADD R24, R0, -UR8 ;  /* 0x8000000800187c36 */ /* 0x000fca0008000000 */
[C---:B-1----:R-:W-:Y:S02]  /*0bf0*/  LOP3.LUT R9, R24.reuse, R15, RZ, 0xfc, !PT ;  /* 0x0000000f18097212 */ /* 0x042fe400078efcff */
[----:B------:R-:W-:Y:S02]  /*0c00*/  ISETP.LT.U32.AND P0, PT, R24, UR12, !P1 ;  /* 0x0000000c18007c0c */ /* 0x000fe4000cf01070 */
[----:B------:R-:W-:-:S13]  /*0c10*/  ISETP.GT.AND P4, PT, R9, -0x1, PT ;  /* 0xffffffff0900780c */ /* 0x000fda0003f84270 */
[----:B----4-:R-:W-:Y:S05]  /*0c20*/  @P0 BRA P4, `(.L_x_18) ;  /* 0x00000000002c0947 */ /* 0x010fea0002000000 */
        /* <DEDUP_REMOVED lines=11> */
.L_x_18:
[----:B------:R1:W3:Y:S02]  /*0ce0*/  LDS R8, [R22+-0x8] ;  /* 0xfffff80016087984 */ /* 0x0002e40000000800 */
.L_x_19:
[----:B------:R-:W-:Y:S05]  /*0cf0*/  BSYNC.RECONVERGENT B0 ;  /* 0x0000000000007941 */ /* 0x000fea0003800200 */
.L_x_17:
[----:B------:R0:W5:Y:S01]  /*0d00*/  LDG.E R28, desc[UR10][R6.64+0xc] ;  /* 0x00000c0a061c7981 */ /* 0x000162000c1e1900 */
[----:B------:R-:W-:Y:S01]  /*0d10*/  UIADD3 UR8, UPT, UPT, UR7, 0x3, URZ ;  /* 0x0000000307087890 */ /* 0x000fe2000fffe0ff */
[----:B------:R-:W-:Y:S01]  /*0d20*/  BSSY.RECONVERGENT B0, `(.L_x_20) ;  /* 0x0000013000007945 */ /* 0x000fe20003800200 */
[----:B---3-5:R-:W-:-:S04]  /*0d30*/  FFMA R19, R19, R8, R26 ;  /* 0x0000000813137223 */ /* 0x028fc8000000001a */
[----:B------:R-:W-:-:S05]  /*0d40*/  VIADD R24, R0, -UR8 ;  /* 0x8000000800187c36 */ /* 0x000fca0008000000 */
[C---:B----4-:R-:W-:Y:S02]  /*0d50*/  LOP3.LUT R9, R24.reuse, R15, RZ, 0xfc, !PT ;  /* 0x0000000f18097212 */ /* 0x050fe400078efcff */
[----:B------:R-:W-:Y:S02]  /*0d60*/  ISETP.LT.U32.AND P0, PT, R24, UR12, !P1 ;  /* 0x0000000c18007c0c */ /* 0x000fe4000cf01070 */
[----:B------:R-:W-:-:S13]  /*0d70*/  ISETP.GT.AND P4, PT, R9, -0x1, PT ;  /* 0xffffffff0900780c */ /* 0x000fda0003f84270 */
[----:B0-----:R-:W-:Y:S05]  /*0d80*/  @P0 BRA P4, `(.L_x_21) ;  /* 0x00000000002c0947 */ /* 0x001fea0002000000 */
        /* <DEDUP_REMOVED lines=11> */
.L_x_21:
[----:B------:R0:W3:Y:S02]  /*0e40*/  LDS R6, [R22+-0xc] ;  /* 0xfffff40016067984 */ /* 0x0000e40000000800 */
.L_x_22:
[----:B------:R-:W-:Y:S05]  /*0e50*/  BSYNC.RECONVERGENT B0 ;  /* 0x0000000000007941 */ /* 0x000fea0003800200 */
.L_x_20:
[----:B------:R-:W-:Y:S01]  /*0e60*/  UISETP.NE.AND UP0, UPT, UR8, UR15, UPT ;  /* 0x0000000f0800728c */ /* 0x000fe2000bf05270 */
[----:B---3-5:R-:W-:Y:S01]  /*0e70*/  FFMA R19, R28, R6, R19 ;  /* 0x000000061c137223 */ /* 0x028fe20000000013 */
[----:B------:R-:W-:-:S07]  /*0e80*/  UIADD3 UR7, UPT, UPT, UR7, 0x4, URZ ;  /* 0x0000000407077890 */ /* 0x000fce000fffe0ff */
[----:B------:R-:W-:Y:S05]  /*0e90*/  BRA.U UP0, `(.L_x_23) ;  /* 0xfffffff900907547 */ /* 0x000fea000b83ffff */
.L_x_11:
[----:B------:R-:W-:Y:S05]  /*0ea0*/  @P2 BRA `(.L_x_24) ;  /* 0xfffffff000f82947 */ /* 0x000fea000383ffff */
.L_x_0:
[----:B0-----:R-:W0:Y:S01]  /*0eb0*/  LDC.64 R2, c[0x0][0x390] ;  /* 0x0000e400ff027b82 */ /* 0x001e220000000a00 */
[----:B------:R-:W3:Y:S02]  /*0ec0*/  LDCU UR7, c[0x0][0x39c] ;  /* 0x00007380ff0777ac */ /* 0x000ee40008000800 */
[----:B---3--:R-:W-:-:S04]  /*0ed0*/  IMAD R11, R11, UR7, R12 ;  /* 0x000000070b0b7c24 */ /* 0x008fc8000f8e020c */
[----:B0-----:R-:W-:-:S05]  /*0ee0*/  IMAD.WIDE R2, R11, 0x4, R2 ;  /* 0x000000040b027825 */ /* 0x001fca00078e0202 */
[----:B------:R-:W-:Y:S01]  /*0ef0*/  STG.E desc[UR10][R2.64], R19 ;  /* 0x0000001302007986 */ /* 0x000fe2000c10190a */
[----:B------:R-:W-:Y:S05]  /*0f00*/  EXIT ;  /* 0x000000000000794d */ /* 0x000fea0003800000 */
.L_x_25:
[----:B------:R-:W-:-:S00]  /*0f10*/  BRA `(.L_x_25) ;  /* 0xfffffffc00fc7947 */ /* 0x000fc0000383ffff */
[----:B------:R-:W-:-:S00]  /*0f20*/  NOP ;  /* 0x0000000000007918 */ /* 0x000fc00000000000 */
        /* <DEDUP_REMOVED lines=13> */
.L_x_35:


//--------------------- .text._Z13conv2d_simplePfS_S_iii --------------------------
	.section	.text._Z13conv2d_simplePfS_S_iii,"ax",@progbits
	.align	128
        .global         _Z13conv2d_simplePfS_S_iii
        .type           _Z13conv2d_simplePfS_S_iii,@function
        .size           _Z13conv2d_simplePfS_S_iii,(.L_x_36 - _Z13conv2d_simplePfS_S_iii)
        .other          _Z13conv2d_simplePfS_S_iii,@"STO_CUDA_ENTRY STV_DEFAULT"
_Z13conv2d_simplePfS_S_iii:
.text._Z13conv2d_simplePfS_S_iii:
[----:B------:R-:W-:Y:S01]  /*0000*/  LDC R1, c[0x0][0x37c] ;  /* 0x0000df00ff017b82 */ /* 0x000fe20000000800 */
[----:B------:R-:W0:Y:S07]  /*0010*/  S2R R3, SR_TID.Y ;  /* 0x0000000000037919 */ /* 0x000e2e0000002200 */
[----:B------:R-:W1:Y:S01]  /*0020*/  S2UR UR4, SR_CTAID.X ;  /* 0x00000000000479c3 */ /* 0x000e620000002500 */
[----:B------:R-:W1:Y:S01]  /*0030*/  LDCU UR5, c[0x0][0x360] ;  /* 0x00006c00ff0577ac */ /* 0x000e620008000800 */
[----:B------:R-:W2:Y:S01]  /*0040*/  S2R R9, SR_TID.X ;  /* 0x0000000000097919 */ /* 0x000ea20000002100 */
[----:B------:R-:W3:Y:S05]  /*0050*/  LDCU UR7, c[0x0][0x3a0] ;  /* 0x00007400ff0777ac */ /* 0x000eea0008000800 */
[----:B------:R-:W0:Y:S01]  /*0060*/  S2UR UR6, SR_CTAID.Y ;  /* 0x00000000000679c3 */ /* 0x000e220000002600 */
[----:B------:R-:W4:Y:S07]  /*0070*/  LDCU UR8, c[0x0][0x39c] ;  /* 0x00007380ff0877ac */ /* 0x000f2e0008000800 */
[----:B------:R-:W0:Y:S01]  /*0080*/  LDC R0, c[0x0][0x364] ;  /* 0x0000d900ff007b82 */ /* 0x000e220000000800 */
[----:B-1----:R-:W-:-:S06]  /*0090*/  UIMAD UR4, UR4, UR5, URZ ;  /* 0x00000005040472a4 */ /* 0x002fcc000f8e02ff */
[----:B--2---:R-:W-:Y:S02]  /*00a0*/  VIADD R7, R9, UR4 ;  /* 0x0000000409077c36 */ /* 0x004fe40008000000 */
[----:B0-----:R-:W-:-:S05]  /*00b0*/  IMAD R0, R0, UR6, R3 ;  /* 0x0000000600007c24 */ /* 0x001fca000f8e0203 */
[----:B---3--:R-:W-:-:S04]  /*00c0*/  ISETP.GE.AND P0, PT, R0, UR7, PT ;  /* 0x0000000700007c0c */ /* 0x008fc8000bf06270 */
[----:B----4-:R-:W-:-:S13]  /*00d0*/  ISETP.GE.OR P0, PT, R7, UR8, P0 ;  /* 0x0000000807007c0c */ /* 0x010fda0008706670 */
[----:B------:R-:W-:Y:S05]  /*00e0*/  @P0 EXIT ;  /* 0x000000000000094d */ /* 0x000fea0003800000 */
[----:B------:R-:W0:Y:S01]  /*00f0*/  LDC R2, c[0x0][0x398] ;  /* 0x0000e600ff027b82 */ /* 0x000e220000000800 */
[----:B------:R-:W1:Y:S01]  /*0100*/  LDCU.64 UR6, c[0x0][0x358] ;  /* 0x00006b00ff0677ac */ /* 0x000e620008000a00 */
[----:B------:R-:W-:Y:S01]  /*0110*/  IMAD.MOV.U32 R6, RZ, RZ, RZ ;  /* 0x000000ffff067224 */ /* 0x000fe200078e00ff */
[----:B0-----:R-:W-:-:S13]  /*0120*/  ISETP.GE.AND P0, PT, R2, RZ, PT ;  /* 0x000000ff0200720c */ /* 0x001fda0003f06270 */
[----:B-1----:R-:W-:Y:S05]  /*0130*/  @!P0 BRA `(.L_x_26) ;  /* 0x0000000800c08947 */ /* 0x002fea0003800000 */
[C---:B------:R-:W-:Y:S01]  /*0140*/  IMAD.SHL.U32 R10, R2.reuse, 0x2, RZ ;  /* 0x00000002020a7824 */ /* 0x040fe200078e00ff */
[----:B------:R-:W-:Y:S01]  /*0150*/  IADD3 R9, PT, PT, R2, UR4, R9 ;  /* 0x0000000402097c10 */ /* 0x000fe2000fffe009 */
[----:B------:R-:W-:Y:S02]  /*0160*/  IMAD.MOV R8, RZ, RZ, -R2 ;  /* 0x000000ffff087224 */ /* 0x000fe400078e0a02 */
[----:B------:R-:W-:Y:S01]  /*0170*/  IMAD.MOV.U32 R6, RZ, RZ, RZ ;  /* 0x000000ffff067224 */ /* 0x000fe200078e00ff */
[C---:B------:R-:W-:Y:S01]  /*0180*/  LOP3.LUT R3, R10.reuse, 0x6, RZ, 0xc0, !PT ;  /* 0x000000060a037812 */ /* 0x040fe200078ec0ff */
[----:B------:R-:W-:Y:S01]  /*0190*/  IMAD.MOV.U32 R11, RZ, RZ, R8 ;  /* 0x000000ffff0b7224 */ /* 0x000fe200078e0008 */
[----:B------:R-:W-:Y:S02]  /*01a0*/  IADD3 R10, PT, PT, R10, 0x1, RZ ;  /* 0x000000010a0a7810 */ /* 0x000fe40007ffe0ff */
[----:B------:R-:W-:-:S13]  /*01b0*/  ISETP.GE.U32.AND P5, PT, R3, 0x3, PT ;  /* 0x000000030300780c */ /* 0x000fda0003fa6070 */
.L_x_33:
[----:B------:R-:W0:Y:S01]  /*01c0*/  LDCU UR5, c[0x0][0x398] ;  /* 0x00007300ff0577ac */ /* 0x000e220008000800 */
[----:B------:R-:W-:Y:S02]  /*01d0*/  IMAD.IADD R12, R0, 0x1, -R11 ;  /* 0x00000001000c7824 */ /* 0x000fe400078e0a0b */
[----:B------:R-:W-:Y:S01]  /*01e0*/  IMAD.MOV.U32 R14, RZ, RZ, R8 ;  /* 0x000000ffff0e7224 */ /* 0x000fe200078e0008 */
[----:B------:R-:W1:Y:S01]  /*01f0*/  LDCU UR8, c[0x0][0x3a0] ;  /* 0x00007400ff0877ac */ /* 0x000e620008000800 */
[----:B0-----:R-:W-:Y:S02]  /*0200*/  UISETP.GE.U32.AND UP0, UPT, UR5, 0x4, UPT ;  /* 0x000000040500788c */ /* 0x001fe4000bf06070 */
[C---:B------:R-:W-:Y:S01]  /*0210*/  VIADD R3, R11.reuse, UR5 ;  /* 0x000000050b037c36 */ /* 0x040fe20008000000 */
[----:B------:R-:W-:Y:S02]  /*0220*/  ISETP.NE.AND P6, PT, R11, UR5, PT ;  /* 0x000000050b007c0c */ /* 0x000fe4000bfc5270 */
[----:B-1----:R-:W-:Y:S01]  /*0230*/  ISETP.GE.AND P0, PT, R12, UR8, PT ;  /* 0x000000080c007c0c */ /* 0x002fe2000bf06270 */
[----:B------:R-:W-:-:S03]  /*0240*/  IMAD R15, R10, R3, RZ ;  /* 0x000000030a0f7224 */ /* 0x000fc600078e02ff */
[----:B------:R-:W-:Y:S02]  /*0250*/  ISETP.GT.AND P0, PT, R12, -0x1, !P0 ;  /* 0xffffffff0c00780c */ /* 0x000fe40004704270 */
[----:B------:R-:W-:Y:S01]  /*0260*/  IADD3 R13, PT, PT, R15, UR5, RZ ;  /* 0x000000050f0d7c10 */ /* 0x000fe2000fffe0ff */
[----:B------:R-:W-:Y:S10]  /*0270*/  BRA.U !UP0, `(.L_x_27) ;  /* 0x0000000508247547 */ /* 0x000ff4000b800000 */
[----:B------:R-:W0:Y:S01]  /*0280*/  LDCU UR5, c[0x0][0x39c] ;  /* 0x00007380ff0577ac */ /* 0x000e220008000800 */
[----:B------:R-:W-:Y:S01]  /*0290*/  LOP3.LUT R17, R10, 0xfffffff8, RZ, 0xc0, !PT ;  /* 0xfffffff80a117812 */ /* 0x000fe200078ec0ff */
[----:B------:R-:W-:Y:S02]  /*02a0*/  VIADD R16, R9, 0xfffffffd ;  /* 0xfffffffd09107836 */ /* 0x000fe40000000000 */
[----:B------:R-:W-:Y:S01]  /*02b0*/  IMAD.MOV.U32 R14, RZ, RZ, R8 ;  /* 0x000000ffff0e7224 */ /* 0x000fe200078e0008 */
[----:B------:R-:W1:Y:S01]  /*02c0*/  LDCU UR8, c[0x0][0x39c] ;  /* 0x00007380ff0877ac */ /* 0x000e620008000800 */
[----:B------:R-:W-:Y:S02]  /*02d0*/  IMAD.MOV R17, RZ, RZ, -R17 ;  /* 0x000000ffff117224 */ /* 0x000fe400078e0a11 */
[----:B0-----:R-:W-:-:S07]  /*02e0*/  IMAD R19, R12, UR5, R9 ;  /* 0x000000050c137c24 */ /* 0x001fce000f8e0209 */
.L_x_28:
[----:B------:R-:W0:Y:S01]  /*02f0*/  LDC.64 R4, c[0x0][0x380] ;  /* 0x0000e000ff047b82 */ /* 0x000e220000000a00 */
[C---:B------:R-:W-:Y:S01]  /*0300*/  VIADD R18, R16.reuse, 0x3 ;  /* 0x0000000310127836 */ /* 0x040fe20000000000 */
[C---:B------:R-:W-:Y:S02]  /*0310*/  IADD3 R20, PT, PT, R16.reuse, 0x2, RZ ;  /* 0x0000000210147810 */ /* 0x040fe40007ffe0ff */
[----:B-1----:R-:W-:Y:S02]  /*0320*/  ISETP.GE.AND P1, PT, R16, UR8, PT ;  /* 0x0000000810007c0c */ /* 0x002fe4000bf26270 */
[----:B------:R-:W-:Y:S02]  /*0330*/  ISETP.GE.AND P3, PT, R18, UR8, PT ;  /* 0x0000000812007c0c */ /* 0x000fe4000bf66270 */
[----:B------:R-:W1:Y:S01]  /*0340*/  LDC.64 R2, c[0x0][0x388] ;  /* 0x0000e200ff027b82 */ /* 0x000e620000000a00 */
[----:B------:R-:W-:Y:S02]  /*0350*/  ISETP.GE.AND P4, PT, R20, UR8, PT ;  /* 0x0000000814007c0c */ /* 0x000fe4000bf86270 */
[----:B------:R-:W-:Y:S01]  /*0360*/  ISETP.GT.AND P3, PT, R18, -0x1, !P3 ;  /* 0xffffffff1200780c */ /* 0x000fe20005f64270 */
[----:B------:R-:W-:Y:S01]  /*0370*/  VIADD R18, R16, 0x1 ;  /* 0x0000000110127836 */ /* 0x000fe20000000000 */
[----:B------:R-:W-:-:S02]  /*0380*/  ISETP.GT.AND P4, PT, R20, -0x1, !P4 ;  /* 0xffffffff1400780c */ /* 0x000fc40006784270 */
[----:B------:R-:W-:Y:S02]  /*0390*/  PLOP3.LUT P3, PT, P0, P3, PT, 0x80, 0x8 ;  /* 0x000000000008781c */ /* 0x000fe40000767070 */
[----:B------:R-:W-:Y:S02]  /*03a0*/  PLOP3.LUT P4, PT, P0, P4, PT, 0x80, 0x8 ;  /* 0x000000000008781c */ /* 0x000fe40000789070 */
[----:B------:R-:W-:Y:S02]  /*03b0*/  ISETP.GE.AND P2, PT, R18, UR8, PT ;  /* 0x0000000812007c0c */ /* 0x000fe4000bf46270 */
[----:B------:R-:W-:Y:S02]  /*03c0*/  ISETP.GT.AND P1, PT, R16, -0x1, !P1 ;  /* 0xffffffff1000780c */ /* 0x000fe40004f24270 */
[----:B------:R-:W-:Y:S01]  /*03d0*/  ISETP.GT.AND P2, PT, R18, -0x1, !P2 ;  /* 0xffffffff1200780c */ /* 0x000fe20005744270 */
[----:B0-----:R-:W-:-:S03]  /*03e0*/  IMAD.WIDE R4, R19, 0x4, R4 ;  /* 0x0000000413047825 */ /* 0x001fc600078e0204 */
[----:B------:R-:W-:Y:S02]  /*03f0*/  PLOP3.LUT P2, PT, P0, P2, PT, 0x80, 0x8 ;  /* 0x000000000008781c */ /* 0x000fe40000745070 */
[----:B------:R-:W2:Y:S01]  /*0400*/  @P3 LDG.E R23, desc[UR6][R4.64] ;  /* 0x0000000604173981 */ /* 0x000ea2000c1e1900 */
[----:B-1----:R-:W-:-:S03]  /*0410*/  IMAD.WIDE R2, R15, 0x4, R2 ;  /* 0x000000040f027825 */ /* 0x002fc600078e0202 */
[----:B------:R-:W3:Y:S04]  /*0420*/  @P4 LDG.E R25, desc[UR6][R4.64+-0x4] ;  /* 0xfffffc0604194981 */ /* 0x000ee8000c1e1900 */
[----:B------:R-:W2:Y:S04]  /*0430*/  @P3 LDG.E R20, desc[UR6][R2.64] ;  /* 0x0000000602143981 */ /* 0x000ea8000c1e1900 */
[----:B------:R-:W3:Y:S01]  /*0440*/  @P4 LDG.E R22, desc[UR6][R2.64+0x4] ;  /* 0x0000040602164981 */ /* 0x000ee2000c1e1900 */
[----:B------:R-:W-:-:S03]  /*0450*/  PLOP3.LUT P1, PT, P0, P1, PT, 0x80, 0x8 ;  /* 0x000000000008781c */ /* 0x000fc60000723070 */
[----:B------:R-:W4:Y:S04]  /*0460*/  @P2 LDG.E R27, desc[UR6][R4.64+-0x8] ;  /* 0xfffff806041b2981 */ /* 0x000f28000c1e1900 */
[----:B------:R-:W4:Y:S06]  /*0470*/  @P2 LDG.E R24, desc[UR6][R2.64+0x8] ;  /* 0x0000080602182981 */ /* 0x000f2c000c1e1900 */
[----:B------:R-:W5:Y:S04]  /*0480*/  @P1 LDG.E R21, desc[UR6][R4.64+-0xc] ;  /* 0xfffff40604151981 */ /* 0x000f68000c1e1900 */
[----:B------:R-:W5:Y:S01]  /*0490*/  @P1 LDG.E R18, desc[UR6][R2.64+0xc] ;  /* 0x00000c0602121981 */ /* 0x000f62000c1e1900 */
[----:B--2---:R-:W-:Y:S01]  /*04a0*/  @P3 FFMA R6, R23, R20, R6 ;  /* 0x0000001417063223 */ /* 0x004fe20000000006 */
[----:B------:R-:W-:-:S03]  /*04b0*/  VIADD R20, R16, 0xffffffff ;  /* 0xffffffff10147836 */ /* 0x000fc60000000000 */
[----:B---3--:R-:W-:Y:S01]  /*04c0*/  @P4 FFMA R6, R25, R22, R6 ;  /* 0x0000001619064223 */ /* 0x008fe20000000006 */
[----:B------:R-:W-:Y:S01]  /*04d0*/  VIADD R22, R16, 0xfffffffe ;  /* 0xfffffffe10167836 */ /* 0x000fe20000000000 */
[----:B------:R-:W-:-:S04]  /*04e0*/  ISETP.GE.AND P3, PT, R20, UR8, PT ;  /* 0x0000000814007c0c */ /* 0x000fc8000bf66270 */
[----:B------:R-:W-:Y:S01]  /*04f0*/  ISETP.GT.AND P4, PT, R20, -0x1, !P3 ;  /* 0xffffffff1400780c */ /* 0x000fe20005f84270 */
[----:B------:R-:W-:Y:S01]  /*0500*/  VIADD R20, R16, 0xfffffffd ;  /* 0xfffffffd10147836 */ /* 0x000fe20000000000 */
[----:B------:R-:W-:Y:S01]  /*0510*/  ISETP.GE.AND P3, PT, R22, UR8, PT ;  /* 0x0000000816007c0c */ /* 0x000fe2000bf66270 */
[----:B----4-:R-:W-:Y:S01]  /*0520*/  @P2 FFMA R6, R27, R24, R6 ;  /* 0x000000181b062223 */ /* 0x010fe20000000006 */
[----:B------:R-:W-:Y:S02]  /*0530*/  PLOP3.LUT P4, PT, P0, P4, PT, 0x80, 0x8 ;  /* 0x000000000008781c */ /* 0x000fe40000789070 */
[----:B------:R-:W-:Y:S02]  /*0540*/  ISETP.GE.AND P2, PT, R20, UR8, PT ;  /* 0x0000000814007c0c */ /* 0x000fe4000bf46270 */
[----:B------:R-:W-:Y:S02]  /*0550*/  ISETP.GT.AND P3, PT, R22, -0x1, !P3 ;  /* 0xffffffff1600780c */ /* 0x000fe40005f64270 */
[----:B------:R-:W-:-:S02]  /*0560*/  ISETP.GT.AND P2, PT, R20, -0x1, !P2 ;  /* 0xffffffff1400780c */ /* 0x000fc40005744270 */
[----:B------:R-:W-:Y:S02]  /*0570*/  PLOP3.LUT P3, PT, P0, P3, PT, 0x80, 0x8 ;  /* 0x000000000008781c */ /* 0x000fe40000767070 */
[----:B------:R-:W-:Y:S01]  /*0580*/  PLOP3.LUT P2, PT, P0, P2, PT, 0x80, 0x8 ;  /* 0x000000000008781c */ /* 0x000fe20000745070 */
[----:B-----5:R-:W-:Y:S01]  /*0590*/  @P1 FFMA R6, R21, R18, R6 ;  /* 0x0000001215061223 */ /* 0x020fe20000000006 */
[----:B------:R-:W-:Y:S01]  /*05a0*/  IADD3 R22, PT, PT, R16, -0x4, RZ ;  /* 0xfffffffc10167810 */ /* 0x000fe20007ffe0ff */
[----:B------:R-:W2:Y:S04]  /*05b0*/  @P4 LDG.E R21, desc[UR6][R4.64+-0x10] ;  /* 0xfffff00604154981 */ /* 0x000ea8000c1e1900 */
[----:B------:R-:W2:Y:S01]  /*05c0*/  @P4 LDG.E R18, desc[UR6][R2.64+0x10] ;  /* 0x0000100602124981 */ /* 0x000ea2000c1e1900 */
[----:B------:R-:W-:-:S03]  /*05d0*/  ISETP.GE.AND P1, PT, R22, UR8, PT ;  /* 0x0000000816007c0c */ /* 0x000fc6000bf26270 */
[----:B------:R-:W3:Y:S01]  /*05e0*/  @P3 LDG.E R23, desc[UR6][R4.64+-0x14] ;  /* 0xffffec0604173981 */ /* 0x000ee2000c1e1900 */
[----:B------:R-:W-:-:S03]  /*05f0*/  ISETP.GT.AND P1, PT, R22, -0x1, !P1 ;  /* 0xffffffff1600780c */ /* 0x000fc60004f24270 */
[----:B------:R-:W3:Y:S01]  /*0600*/  @P3 LDG.E R20, desc[UR6][R2.64+0x14] ;  /* 0x0000140602143981 */ /* 0x000ee2000c1e1900 */
[----:B------:R-:W-:-:S03]  /*0610*/  PLOP3.LUT P1, PT, P0, P1, PT, 0x80, 0x8 ;  /* 0x000000000008781c */ /* 0x000fc60000723070 */
[----:B------:R-:W4:Y:S04]  /*0620*/  @P2 LDG.E R25, desc[UR6][R4.64+-0x18] ;  /* 0xffffe80604192981 */ /* 0x000f28000c1e1900 */
[----:B------:R-:W4:Y:S06]  /*0630*/  @P2 LDG.E R22, desc[UR6][R2.64+0x18] ;  /* 0x0000180602162981 */ /* 0x000f2c000c1e1900 */
[----:B------:R-:W5:Y:S04]  /*0640*/  @P1 LDG.E R27, desc[UR6][R4.64+-0x1c] ;  /* 0xffffe406041b1981 */ /* 0x000f68000c1e1900 */
[----:B------:R-:W5:Y:S01]  /*0650*/  @P1 LDG.E R24, desc[UR6][R2.64+0x1c] ;  /* 0x00001c0602181981 */ /* 0x000f62000c1e1900 */
[----:B------:R-:W-:Y:S01]  /*0660*/  VIADD R17, R17, 0x8 ;  /* 0x0000000811117836 */ /* 0x000fe20000000000 */
[----:B------:R-:W-:Y:S01]  /*0670*/  IADD3 R15, PT, PT, R15, 0x8, RZ ;  /* 0x000000080f0f7810 */ /* 0x000fe20007ffe0ff */
[----:B------:R-:W-:-:S02]  /*0680*/  VIADD R14, R14, 0x8 ;  /* 0x000000080e0e7836 */ /* 0x000fc40000000000 */
[----:B------:R-:W-:Y:S02]  /*0690*/  VIADD R16, R16, 0xfffffff8 ;  /* 0xfffffff810107836 */ /* 0x000fe40000000000 */
[----:B------:R-:W-:Y:S02]  /*06a0*/  VIADD R19, R19, 0xfffffff8 ;  /* 0xfffffff813137836 */ /* 0x000fe40000000000 */
[----:B--2---:R-:W-:-:S04]  /*06b0*/  @P4 FFMA R6, R21, R18, R6 ;  /* 0x0000001215064223 */ /* 0x004fc80000000006 */
[----:B---3--:R-:W-:-:S04]  /*06c0*/  @P3 FFMA R6, R23, R20, R6 ;  /* 0x0000001417063223 */ /* 0x008fc80000000006 */
[----:B----4-:R-:W-:Y:S01]  /*06d0*/  @P2 FFMA R6, R25, R22, R6 ;  /* 0x0000001619062223 */ /* 0x010fe20000000006 */
[----:B------:R-:W-:-:S03]  /*06e0*/  ISETP.NE.AND P2, PT, R17, RZ, PT ;  /* 0x000000ff1100720c */ /* 0x000fc60003f45270 */
[----:B-----5:R-:W-:-:S10]  /*06f0*/  @P1 FFMA R6, R27, R24, R6 ;  /* 0x000000181b061223 */ /* 0x020fd40000000006 */
[----:B------:R-:W-:Y:S05]  /*0700*/  @P2 BRA `(.L_x_28) ;  /* 0xfffffff800f82947 */ /* 0x000fea000383ffff */
.L_x_27:
[----:B------:R-:W-:Y:S05]  /*0710*/  @!P5 BRA `(.L_x_29) ;  /* 0x000000000094d947 */ /* 0x000fea0003800000 */
[----:B------:R-:W0:Y:S01]  /*0720*/  LDCU UR5, c[0x0][0x39c] ;  /* 0x00007380ff0577ac */ /* 0x000e220008000800 */
[----:B------:R-:W1:Y:S01]  /*0730*/  LDC.64 R4, c[0x0][0x380] ;  /* 0x0000e000ff047b82 */ /* 0x000e620000000a00 */
[----:B------:R-:W-:Y:S01]  /*0740*/  LOP3.LUT R16, RZ, R14, RZ, 0x33, !PT ;  /* 0x0000000eff107212 */ /* 0x000fe200078e33ff */
[----:B------:R-:W-:-:S04]  /*0750*/  IMAD.IADD R15, R7, 0x1, -R14 ;  /* 0x00000001070f7824 */ /* 0x000fc800078e0a0e */
[----:B------:R-:W-:Y:S02]  /*0760*/  IMAD.IADD R16, R7, 0x1, R16 ;  /* 0x0000000107107824 */ /* 0x000fe400078e0210 */
[----:B------:R-:W2:Y:S01]  /*0770*/  LDC.64 R2, c[0x0][0x388] ;  /* 0x0000e200ff027b82 */ /* 0x000ea20000000a00 */
[C---:B------:R-:W-:Y:S01]  /*0780*/  VIADD R17, R15.reuse, 0xfffffffe ;  /* 0xfffffffe0f117836 */ /* 0x040fe20000000000 */
[C---:B0-----:R-:W-:Y:S02]  /*0790*/  ISETP.GE.AND P1, PT, R15.reuse, UR5, PT ;  /* 0x000000050f007c0c */ /* 0x041fe4000bf26270 */
[----:B------:R-:W-:Y:S02]  /*07a0*/  ISETP.GE.AND P2, PT, R16, UR5, PT ;  /* 0x0000000510007c0c */ /* 0x000fe4000bf46270 */
[----:B------:R-:W-:Y:S02]  /*07b0*/  ISETP.GT.AND P1, PT, R15, -0x1, !P1 ;  /* 0xffffffff0f00780c */ /* 0x000fe40004f24270 */
[----:B------:R-:W-:-:S02]  /*07c0*/  ISETP.GE.AND P3, PT, R17, UR5, PT ;  /* 0x0000000511007c0c */ /* 0x000fc4000bf66270 */
[----:B------:R-:W-:Y:S01]  /*07d0*/  ISETP.GT.AND P2, PT, R16, -0x1, !P2 ;  /* 0xffffffff1000780c */ /* 0x000fe20005744270 */
[----:B------:R-:W-:Y:S01]  /*07e0*/  VIADD R16, R15, 0xfffffffd ;  /* 0xfffffffd0f107836 */ /* 0x000fe20000000000 */
[----:B------:R-:W-:Y:S01]  /*07f0*/  PLOP3.LUT P1, PT, P0, P1, PT, 0x80, 0x8 ;  /* 0x000000000008781c */ /* 0x000fe20000723070 */
[----:B------:R-:W-:Y:S01]  /*0800*/  IMAD R15, R12, UR5, R15 ;  /* 0x000000050c0f7c24 */ /* 0x000fe2000f8e020f */
[----:B------:R-:W-:Y:S02]  /*0810*/  ISETP.GT.AND P3, PT, R17, -0x1, !P3 ;  /* 0xffffffff1100780c */ /* 0x000fe40005f64270 */
[----:B------:R-:W-:Y:S01]  /*0820*/  IADD3 R17, PT, PT, R13, R14, RZ ;  /* 0x0000000e0d117210 */ /* 0x000fe20007ffe0ff */
[----:B-1----:R-:W-:Y:S01]  /*0830*/  IMAD.WIDE R4, R15, 0x4, R4 ;  /* 0x000000040f047825 */ /* 0x002fe200078e0204 */
[C---:B------:R-:W-:Y:S02]  /*0840*/  ISETP.GE.AND P4, PT, R16.reuse, UR5, PT ;  /* 0x0000000510007c0c */ /* 0x040fe4000bf86270 */
[----:B------:R-:W-:Y:S01]  /*0850*/  PLOP3.LUT P2, PT, P0, P2, PT, 0x80, 0x8 ;  /* 0x000000000008781c */ /* 0x000fe20000745070 */
[----:B--2---:R-:W-:Y:S01]  /*0860*/  IMAD.WIDE R2, R17, 0x4, R2 ;  /* 0x0000000411027825 */ /* 0x004fe200078e0202 */
[----:B------:R-:W-:-:S02]  /*0870*/  ISETP.GT.AND P4, PT, R16, -0x1, !P4 ;  /* 0xffffffff1000780c */ /* 0x000fc40006784270 */
[----:B------:R-:W-:Y:S01]  /*0880*/  PLOP3.LUT P3, PT, P0, P3, PT, 0x80, 0x8 ;  /* 0x000000000008781c */ /* 0x000fe20000767070 */
[----:B------:R-:W2:Y:S01]  /*0890*/  @P1 LDG.E R15, desc[UR6][R4.64] ;  /* 0x00000006040f1981 */ /* 0x000ea2000c1e1900 */
[----:B------:R-:W-:-:S03]  /*08a0*/  PLOP3.LUT P4, PT, P0, P4, PT, 0x80, 0x8 ;  /* 0x000000000008781c */ /* 0x000fc60000789070 */
[----:B------:R-:W2:Y:S04]  /*08b0*/  @P1 LDG.E R16, desc[UR6][R2.64] ;  /* 0x0000000602101981 */ /* 0x000ea8000c1e1900 */
[----:B------:R-:W3:Y:S04]  /*08c0*/  @P2 LDG.E R17, desc[UR6][R4.64+-0x4] ;  /* 0xfffffc0604112981 */ /* 0x000ee8000c1e1900 */
[----:B------:R-:W3:Y:S04]  /*08d0*/  @P2 LDG.E R18, desc[UR6][R2.64+0x4] ;  /* 0x0000040602122981 */ /* 0x000ee8000c1e1900 */
[----:B------:R-:W4:Y:S04]  /*08e0*/  @P3 LDG.E R19, desc[UR6][R4.64+-0x8] ;  /* 0xfffff80604133981 */ /* 0x000f28000c1e1900 */
[----:B------:R-:W4:Y:S04]  /*08f0*/  @P3 LDG.E R20, desc[UR6][R2.64+0x8] ;  /* 0x0000080602143981 */ /* 0x000f28000c1e1900 */
[----:B------:R-:W5:Y:S04]  /*0900*/  @P4 LDG.E R21, desc[UR6][R4.64+-0xc] ;  /* 0xfffff40604154981 */ /* 0x000f68000c1e1900 */
[----:B------:R-:W5:Y:S01]  /*0910*/  @P4 LDG.E R22, desc[UR6][R2.64+0xc] ;  /* 0x00000c0602164981 */ /* 0x000f62000c1e1900 */
[----:B------:R-:W-:-:S02]  /*0920*/  VIADD R14, R14, 0x4 ;  /* 0x000000040e0e7836 */ /* 0x000fc40000000000 */
[----:B--2---:R-:W-:-:S04]  /*0930*/  @P1 FFMA R6, R15, R16, R6 ;  /* 0x000000100f061223 */ /* 0x004fc80000000006 */
[----:B---3--:R-:W-:-:S04]  /*0940*/  @P2 FFMA R6, R17, R18, R6 ;  /* 0x0000001211062223 */ /* 0x008fc80000000006 */
[----:B----4-:R-:W-:-:S04]  /*0950*/  @P3 FFMA R6, R19, R20, R6 ;  /* 0x0000001413063223 */ /* 0x010fc80000000006 */
[----:B-----5:R-:W-:-:S07]  /*0960*/  @P4 FFMA R6, R21, R22, R6 ;  /* 0x0000001615064223 */ /* 0x020fce0000000006 */
.L_x_29:
[----:B------:R-:W0:Y:S01]  /*0970*/  LDCU UR5, c[0x0][0x398] ;  /* 0x00007300ff0577ac */ /* 0x000e220008000800 */
[----:B------:R-:W1:Y:S01]  /*0980*/  LDCU UR8, c[0x0][0x39c] ;  /* 0x00007380ff0877ac */ /* 0x000e620008000800 */
[----:B0-----:R-:W-:-:S09]  /*0990*/  ULOP3.LUT UP0, URZ, UR5, 0x1, URZ, 0xc0, !UPT ;  /* 0x0000000105ff7892 */ /* 0x001fd2000f80c0ff */
[----:B-1----:R-:W-:Y:S05]  /*09a0*/  BRA.U !UP0, `(.L_x_30) ;  /* 0x00000001085c7547 */ /* 0x002fea000b800000 */
[----:B------:R-:W0:Y:S01]  /*09b0*/  LDCU UR5, c[0x0][0x39c] ;  /* 0x00007380ff0577ac */ /* 0x000e220008000800 */
[----:B------:R-:W1:Y:S01]  /*09c0*/  LDC.64 R2, c[0x0][0x380] ;  /* 0x0000e000ff027b82 */ /* 0x000e620000000a00 */
[----:B------:R-:W-:Y:S01]  /*09d0*/  LOP3.LUT R16, RZ, R14, RZ, 0x33, !PT ;  /* 0x0000000eff107212 */ /* 0x000fe200078e33ff */
[--C-:B------:R-:W-:Y:S02]  /*09e0*/  IMAD.IADD R15, R7, 0x1, -R14.reuse ;  /* 0x00000001070f7824 */ /* 0x100fe400078e0a0e */
[----:B------:R-:W-:Y:S02]  /*09f0*/  IMAD.IADD R17, R13, 0x1, R14 ;  /* 0x000000010d117824 */ /* 0x000fe400078e020e */
[----:B------:R-:W-:Y:S02]  /*0a00*/  IMAD.IADD R16, R7, 0x1, R16 ;  /* 0x0000000107107824 */ /* 0x000fe400078e0210 */
[----:B------:R-:W2:Y:S01]  /*0a10*/  LDC.64 R4, c[0x0][0x388] ;  /* 0x0000e200ff047b82 */ /* 0x000ea20000000a00 */
[----:B0-----:R-:W-:-:S02]  /*0a20*/  ISETP.GE.AND P1, PT, R15, UR5, PT ;  /* 0x000000050f007c0c */ /* 0x001fc4000bf26270 */
[----:B------:R-:W-:Y:S02]  /*0a30*/  ISETP.GE.AND P2, PT, R16, UR5, PT ;  /* 0x0000000510007c0c */ /* 0x000fe4000bf46270 */
[----:B------:R-:W-:Y:S01]  /*0a40*/  ISETP.GT.AND P1, PT, R15, -0x1, !P1 ;  /* 0xffffffff0f00780c */ /* 0x000fe20004f24270 */
[----:B------:R-:W-:Y:S01]  /*0a50*/  IMAD R15, R12, UR5, R15 ;  /* 0x000000050c0f7c24 */ /* 0x000fe2000f8e020f */
[----:B------:R-:W-:Y:S02]  /*0a60*/  ISETP.GT.AND P2, PT, R16, -0x1, !P2 ;  /* 0xffffffff1000780c */ /* 0x000fe40005744270 */
[----:B------:R-:W-:Y:S01]  /*0a70*/  PLOP3.LUT P1, PT, P0, P1, PT, 0x80, 0x8 ;  /* 0x000000000008781c */ /* 0x000fe20000723070 */
[----:B-1----:R-:W-:Y:S01]  /*0a80*/  IMAD.WIDE R2, R15, 0x4, R2 ;  /* 0x000000040f027825 */ /* 0x002fe200078e0202 */
[----:B------:R-:W-:-:S03]  /*0a90*/  PLOP3.LUT P2, PT, P0, P2, PT, 0x80, 0x8 ;  /* 0x000000000008781c */ /* 0x000fc60000745070 */
[----:B--2---:R-:W-:-:S08]  /*0aa0*/  IMAD.WIDE R4, R17, 0x4, R4 ;  /* 0x0000000411047825 */ /* 0x004fd000078e0204 */
[----:B------:R-:W2:Y:S04]  /*0ab0*/  @P1 LDG.E R15, desc[UR6][R2.64] ;  /* 0x00000006020f1981 */ /* 0x000ea8000c1e1900 */
[----:B------:R-:W2:Y:S04]  /*0ac0*/  @P1 LDG.E R16, desc[UR6][R4.64] ;  /* 0x0000000604101981 */ /* 0x000ea8000c1e1900 */
[----:B------:R-:W3:Y:S04]  /*0ad0*/  @P2 LDG.E R17, desc[UR6][R2.64+-0x4] ;  /* 0xfffffc0602112981 */ /* 0x000ee8000c1e1900 */
[----:B------:R-:W3:Y:S01]  /*0ae0*/  @P2 LDG.E R18, desc[UR6][R4.64+0x4] ;  /* 0x0000040604122981 */ /* 0x000ee2000c1e1900 */
[----:B------:R-:W-:Y:S01]  /*0af0*/  IADD3 R14, PT, PT, R14, 0x2, RZ ;  /* 0x000000020e0e7810 */ /* 0x000fe20007ffe0ff */
[----:B--2---:R-:W-:-:S04]  /*0b00*/  @P1 FFMA R6, R15, R16, R6 ;  /* 0x000000100f061223 */ /* 0x004fc80000000006 */
[----:B---3--:R-:W-:-:S07]  /*0b10*/  @P2 FFMA R6, R17, R18, R6 ;  /* 0x0000001211062223 */ /* 0x008fce0000000006 */
.L_x_30:
[----:B------:R-:W-:Y:S01]  /*0b20*/  IMAD.IADD R15, R7, 0x1, -R14 ;  /* 0x00000001070f7824 */ /* 0x000fe200078e0a0e */
[----:B------:R-:W-:Y:S01]  /*0b30*/  BSSY.RECONVERGENT B0, `(.L_x_31) ;  /* 0x000000f000007945 */ /* 0x000fe20003800200 */
[----:B------:R-:W-:-:S03]  /*0b40*/  VIADD R11, R11, 0x1 ;  /* 0x000000010b0b7836 */ /* 0x000fc60000000000 */
[----:B------:R-:W-:-:S04]  /*0b50*/  ISETP.GE.AND P1, PT, R15, UR8, PT ;  /* 0x000000080f007c0c */ /* 0x000fc8000bf26270 */
[----:B------:R-:W-:-:S04]  /*0b60*/  ISETP.GT.AND P1, PT, R15, -0x1, !P1 ;  /* 0xffffffff0f00780c */ /* 0x000fc80004f24270 */
[----:B------:R-:W-:-:S13]  /*0b70*/  PLOP3.LUT P1, PT, P0, P1, PT, 0x80, 0x8 ;  /* 0x000000000008781c */ /* 0x000fda0000723070 */
[----:B------:R-:W-:Y:S05]  /*0b80*/  @!P1 BRA `(.L_x_32) ;  /* 0x0000000000249947 */ /* 0x000fea0003800000 */
[----:B------:R-:W0:Y:S01]  /*0b90*/  LDC.64 R4, c[0x0][0x380] ;  /* 0x0000e000ff047b82 */ /* 0x000e220000000a00 */
[----:B------:R-:W-:Y:S02]  /*0ba0*/  IMAD R15, R12, UR8, R15 ;  /* 0x000000080c0f7c24 */ /* 0x000fe4000f8e020f */
[----:B------:R-:W-:-:S05]  /*0bb0*/  IMAD.IADD R13, R13, 0x1, R14 ;  /* 0x000000010d0d7824 */ /* 0x000fca00078e020e */
[----:B------:R-:W1:Y:S01]  /*0bc0*/  LDC.64 R2, c[0x0][0x388] ;  /* 0x0000e200ff027b82 */ /* 0x000e620000000a00 */
[----:B0-----:R-:W-:-:S06]  /*0bd0*/  IMAD.WIDE R4, R15, 0x4, R4 ;  /* 0x000000040f047825 */ /* 0x001fcc00078e0204 */
[----:B------:R-:W2:Y:S01]  /*0be0*/  LDG.E R5, desc[UR6][R4.64] ;  /* 0x0000000604057981 */ /* 0x000ea2000c1e1900 */
[----:B-1----:R-:W-:-:S06]  /*0bf0*/  IMAD.WIDE R2, R13, 0x4, R2 ;  /* 0x000000040d027825 */ /* 0x002fcc00078e0202 */
[----:B------:R-:W2:Y:S02]  /*0c00*/  LDG.E R2, desc[UR6][R2.64] ;  /* 0x0000000602027981 */ /* 0x000ea4000c1e1900 */
[----:B--2---:R-:W-:-:S07]  /*0c10*/  FFMA R6, R5, R2, R6 ;  /* 0x0000000205067223 */ /* 0x004fce0000000006 */
.L_x_32:
[----:B------:R-:W-:Y:S05]  /*0c20*/  BSYNC.RECONVERGENT B0 ;  /* 0x0000000000007941 */ /* 0x000fea0003800200 */
.L_x_31:
[----:B------:R-:W-:Y:S05]  /*0c30*/  @P6 BRA `(.L_x_33) ;  /* 0xfffffff400606947 */ /* 0x000fea000383ffff */
.L_x_26:
[----:B------:R-:W0:Y:S01]  /*0c40*/  LDC.64 R2, c[0x0][0x390] ;  /* 0x0000e400ff027b82 */ /* 0x000e220000000a00 */
[----:B------:R-:W-:-:S04]  /*0c50*/  IMAD R7, R0, UR8, R7 ;  /* 0x0000000800077c24 */ /* 0x000fc8000f8e0207 */
[----:B0-----:R-:W-:-:S05]  /*0c60*/  IMAD.WIDE R2, R7, 0x4, R2 ;  /* 0x0000000407027825 */ /* 0x001fca00078e0202 */
[----:B------:R-:W-:Y:S01]  /*0c70*/  STG.E desc[UR6][R2.64], R6 ;  /* 0x0000000602007986 */ /* 0x000fe2000c101906 */
[----:B------:R-:W-:Y:S05]  /*0c80*/  EXIT ;  /* 0x000000000000794d */ /* 0x000fea0003800000 */
.L_x_34:
        /* <DEDUP_REMOVED lines=15> */
.L_x_36:


//--------------------- .nv.shared._Z20conv2d_output_tilingPfS_S_iii --------------------------
	.section	.nv.shared._Z20conv2d_output_tilingPfS_S_iii,"aw",@nobits
	.sectionflags	@""
	.align	4
.nv.shared._Z20conv2d_output_tilingPfS_S_iii:
	.zero		2048


//--------------------- .nv.shared.reserved.0     --------------------------
	.section	.nv.shared.reserved.0,"aw",@nobits
	.weak		__nv_reservedSMEM_offset_0_alias
	.size		__nv_reservedSMEM_offset_0_alias, 0, 64
	.other		__nv_reservedSMEM_offset_0_alias,@"STO_CUDA_RESERVED_SHARED STV_DEFAULT"
__nv_reservedSMEM_offset_0_alias:
	.zero		0
	.zero		64


//--------------------- .nv.constant0._Z20conv2d_output_tilingPfS_S_iii --------------------------
	.section	.nv.constant0._Z20conv2d_output_tilingPfS_S_iii,"a",@progbits
	.sectionflags	@""
	.align	4
.nv.constant0._Z20conv2d_output_tilingPfS_S_iii:
	.zero		932


//--------------------- .nv.constant0._Z13conv2d_simplePfS_S_iii --------------------------
	.section	.nv.constant0._Z13conv2d_simplePfS_S_iii,"a",@progbits
	.sectionflags	@""
	.align	4
.nv.constant0._Z13conv2d_simplePfS_S_iii:
	.zero		932


//--------------------- SYMBOLS --------------------------

	.type		.nv.reservedSmem.offset0,@object
	.size		.nv.reservedSmem.offset0,0x4
	.type		.nv.reservedSmem.cap,@object
	.size		.nv.reservedSmem.cap,0x4
